	.target	sm_90a

	.elftype	@"ET_EXEC"


//--------------------- .note.nv.tkinfo           --------------------------
	.section	.note.nv.tkinfo,"",@"SHT_NOTE"
	.sectionflags	@"SHF_NOTE_NV_TKINFO"
	.tkinfo
        /*0018*/ 	.word	0x00000002
        /*0030*/ 	.string	""
        /*0030*/ 	.string	"ptxas"
        /*0030*/ 	.string	"Cuda compilation tools, release 13.0, V13.0.88"
        /*0030*/ 	.string	"Build cuda_13.0.r13.0/compiler.36424714_0"
        /*0030*/ 	.string	"-v  -suppress-debug-info  -lineinfo  -arch sm_90a "



//--------------------- .note.nv.cuinfo           --------------------------
	.section	.note.nv.cuinfo,"",@"SHT_NOTE"
	.sectionflags	@"SHF_NOTE_NV_CUINFO"
        /*0018*/ 	.short	0x0002
        /*001a*/ 	.short	0x005a
        /*001c*/ 	.short	0x0082
	.zero		2


//--------------------- .nv.info                  --------------------------
	.section	.nv.info,"",@"SHT_CUDA_INFO"
	.align	4


	//----- nvinfo : EIATTR_REGCOUNT
	.align		4
        /*0000*/ 	.byte	0x04, 0x2f
        /*0002*/ 	.short	(.L_1 - .L_0)
	.align		4
.L_0:
        /*0004*/ 	.word	index@(gluon_wgmma)
        /*0008*/ 	.word	0x0000009a


	//----- nvinfo : EIATTR_FRAME_SIZE
	.align		4
.L_1:
        /*000c*/ 	.byte	0x04, 0x11
        /*000e*/ 	.short	(.L_3 - .L_2)
	.align		4
.L_2:
        /*0010*/ 	.word	index@(gluon_wgmma)
        /*0014*/ 	.word	0x00000000


	//----- nvinfo : EIATTR_MIN_STACK_SIZE
	.align		4
.L_3:
        /*0018*/ 	.byte	0x04, 0x12
        /*001a*/ 	.short	(.L_5 - .L_4)
	.align		4
.L_4:
        /*001c*/ 	.word	index@(gluon_wgmma)
        /*0020*/ 	.word	0x00000000
.L_5:


//--------------------- .nv.compat                --------------------------
	.section	.nv.compat,"",@"SHT_CUDA_COMPAT_INFO"
	.align	4
        /*0000*/ 	.byte	0x02, 0x09, 0x01, 0x00, 0x02, 0x02, 0x04, 0x00, 0x02, 0x05, 0x05, 0x00, 0x03, 0x07, 0x01, 0x01
        /*0010*/ 	.byte	0x02, 0x03, 0x03, 0x00, 0x02, 0x06, 0x01, 0x00, 0x04, 0x0b, 0x08, 0x00, 0x00, 0x00, 0x00, 0x00
        /*0020*/ 	.byte	0x00, 0x00, 0x00, 0x00


//--------------------- .nv.info.gluon_wgmma      --------------------------
	.section	.nv.info.gluon_wgmma,"",@"SHT_CUDA_INFO"
	.sectionflags	@""
	.align	4


	//----- nvinfo : EIATTR_CUDA_API_VERSION
	.align		4
        /*0000*/ 	.byte	0x04, 0x37
        /*0002*/ 	.short	(.L_7 - .L_6)
.L_6:
        /*0004*/ 	.word	0x00000082


	//----- nvinfo : EIATTR_KPARAM_INFO
	.align		4
.L_7:
        /*0008*/ 	.byte	0x04, 0x17
        /*000a*/ 	.short	(.L_9 - .L_8)
.L_8:
        /*000c*/ 	.word	0x00000000
        /*0010*/ 	.short	0x000a
        /*0012*/ 	.short	0x0048
        /*0014*/ 	.byte	0x00, 0xf4, 0x21, 0x00


	//----- nvinfo : EIATTR_KPARAM_INFO
	.align		4
.L_9:
        /*0018*/ 	.byte	0x04, 0x17
        /*001a*/ 	.short	(.L_11 - .L_10)
.L_10:
        /*001c*/ 	.word	0x00000000
        /*0020*/ 	.short	0x0009
        /*0022*/ 	.short	0x0040
        /*0024*/ 	.byte	0x00, 0xf4, 0x21, 0x00


	//----- nvinfo : EIATTR_KPARAM_INFO
	.align		4
.L_11:
        /*0028*/ 	.byte	0x04, 0x17
        /*002a*/ 	.short	(.L_13 - .L_12)
.L_12:
        /*002c*/ 	.word	0x00000000
        /*0030*/ 	.short	0x0008
        /*0032*/ 	.short	0x0038
        /*0034*/ 	.byte	0x00, 0xf0, 0x21, 0x00


	//----- nvinfo : EIATTR_KPARAM_INFO
	.align		4
.L_13:
        /*0038*/ 	.byte	0x04, 0x17
        /*003a*/ 	.short	(.L_15 - .L_14)
.L_14:
        /*003c*/ 	.word	0x00000000
        /*0040*/ 	.short	0x0007
        /*0042*/ 	.short	0x0030
        /*0044*/ 	.byte	0x00, 0xf0, 0x21, 0x00


	//----- nvinfo : EIATTR_KPARAM_INFO
	.align		4
.L_15:
        /*0048*/ 	.byte	0x04, 0x17
        /*004a*/ 	.short	(.L_17 - .L_16)
.L_16:
        /*004c*/ 	.word	0x00000000
        /*0050*/ 	.short	0x0006
        /*0052*/ 	.short	0x0028
        /*0054*/ 	.byte	0x00, 0xf0, 0x21, 0x00


	//----- nvinfo : EIATTR_KPARAM_INFO
	.align		4
.L_17:
        /*0058*/ 	.byte	0x04, 0x17
        /*005a*/ 	.short	(.L_19 - .L_18)
.L_18:
        /*005c*/ 	.word	0x00000000
        /*0060*/ 	.short	0x0005
        /*0062*/ 	.short	0x0020
        /*0064*/ 	.byte	0x00, 0xf0, 0x11, 0x00


	//----- nvinfo : EIATTR_KPARAM_INFO
	.align		4
.L_19:
        /*0068*/ 	.byte	0x04, 0x17
        /*006a*/ 	.short	(.L_21 - .L_20)
.L_20:
        /*006c*/ 	.word	0x00000000
        /*0070*/ 	.short	0x0004
        /*0072*/ 	.short	0x001c
        /*0074*/ 	.byte	0x00, 0xf0, 0x11, 0x00


	//----- nvinfo : EIATTR_KPARAM_INFO
	.align		4
.L_21:
        /*0078*/ 	.byte	0x04, 0x17
        /*007a*/ 	.short	(.L_23 - .L_22)
.L_22:
        /*007c*/ 	.word	0x00000000
        /*0080*/ 	.short	0x0003
        /*0082*/ 	.short	0x0018
        /*0084*/ 	.byte	0x00, 0xf0, 0x11, 0x00


	//----- nvinfo : EIATTR_KPARAM_INFO
	.align		4
.L_23:
        /*0088*/ 	.byte	0x04, 0x17
        /*008a*/ 	.short	(.L_25 - .L_24)
.L_24:
        /*008c*/ 	.word	0x00000000
        /*0090*/ 	.short	0x0002
        /*0092*/ 	.short	0x0010
        /*0094*/ 	.byte	0x00, 0xf4, 0x21, 0x00


	//----- nvinfo : EIATTR_KPARAM_INFO
	.align		4
.L_25:
        /*0098*/ 	.byte	0x04, 0x17
        /*009a*/ 	.short	(.L_27 - .L_26)
.L_26:
        /*009c*/ 	.word	0x00000000
        /*00a0*/ 	.short	0x0001
        /*00a2*/ 	.short	0x0008
        /*00a4*/ 	.byte	0x00, 0xf4, 0x21, 0x00


	//----- nvinfo : EIATTR_KPARAM_INFO
	.align		4
.L_27:
        /*00a8*/ 	.byte	0x04, 0x17
        /*00aa*/ 	.short	(.L_29 - .L_28)
.L_28:
        /*00ac*/ 	.word	0x00000000
        /*00b0*/ 	.short	0x0000
        /*00b2*/ 	.short	0x0000
        /*00b4*/ 	.byte	0x00, 0xf4, 0x21, 0x00


	//----- nvinfo : EIATTR_SPARSE_MMA_MASK
	.align		4
.L_29:
        /*00b8*/ 	.byte	0x03, 0x50
        /*00ba*/ 	.short	0x0000


	//----- nvinfo : EIATTR_MAXREG_COUNT
	.align		4
        /*00bc*/ 	.byte	0x03, 0x1b
        /*00be*/ 	.short	0x00ff


	//----- nvinfo : EIATTR_NUM_BARRIERS
	.align		4
        /*00c0*/ 	.byte	0x02, 0x4c
        /*00c2*/ 	.byte	0x01
	.zero		1


	//----- nvinfo : EIATTR_MERCURY_ISA_VERSION
	.align		4
        /*00c4*/ 	.byte	0x03, 0x5f
        /*00c6*/ 	.short	0x0101


	//----- nvinfo : EIATTR_INT_WARP_WIDE_INSTR_OFFSETS
	.align		4
        /*00c8*/ 	.byte	0x04, 0x31
        /*00ca*/ 	.short	(.L_31 - .L_30)


	//   ....[0]....
.L_30:
        /*00cc*/ 	.word	0x00001630


	//   ....[1]....
        /*00d0*/ 	.word	0x000016c0


	//   ....[2]....
        /*00d4*/ 	.word	0x00001cf0


	//   ....[3]....
        /*00d8*/ 	.word	0x00001d00


	//   ....[4]....
        /*00dc*/ 	.word	0x00001d10


	//   ....[5]....
        /*00e0*/ 	.word	0x00001d20


	//   ....[6]....
        /*00e4*/ 	.word	0x00002220


	//   ....[7]....
        /*00e8*/ 	.word	0x000022a0


	//----- nvinfo : EIATTR_COOP_GROUP_MASK_REGIDS
	.align		4
.L_31:
        /*00ec*/ 	.byte	0x04, 0x29
        /*00ee*/ 	.short	(.L_33 - .L_32)


	//   ....[0]....
.L_32:
        /*00f0*/ 	.word	0xffffffff


	//   ....[1]....
        /*00f4*/ 	.word	0xffffffff


	//   ....[2]....
        /*00f8*/ 	.word	0xffffffff


	//----- nvinfo : EIATTR_COOP_GROUP_INSTR_OFFSETS
	.align		4
.L_33:
        /*00fc*/ 	.byte	0x04, 0x28
        /*00fe*/ 	.short	(.L_35 - .L_34)


	//   ....[0]....
.L_34:
        /*0100*/ 	.word	0x00000150


	//   ....[1]....
        /*0104*/ 	.word	0x00000700


	//   ....[2]....
        /*0108*/ 	.word	0x00000cf0


	//----- nvinfo : EIATTR_MBARRIER_INSTR_OFFSETS
	.align		4
.L_35:
        /*010c*/ 	.byte	0x04, 0x39
        /*010e*/ 	.short	(.L_37 - .L_36)


	//   ....[0]....
.L_36:
        /*0110*/ 	.word	0x00001750
        /*0114*/ 	.word	0x000000ff
        /*0118*/ 	.word	0x00004000
        /*011c*/ 	.short	0x0100
        /*011e*/ 	.byte	0x08
	.zero		1


	//   ....[1]....
        /*0120*/ 	.word	0x00001e30
        /*0124*/ 	.word	0x000000ff
        /*0128*/ 	.word	0x00004000
        /*012c*/ 	.short	0x010a
        /*012e*/ 	.byte	0x08
	.zero		1


	//   ....[2]....
        /*0130*/ 	.word	0x00002060
        /*0134*/ 	.word	0x000000ff
        /*0138*/ 	.word	0x00004000
        /*013c*/ 	.short	0x0108
        /*013e*/ 	.byte	0x08
	.zero		1


	//   ....[3]....
        /*0140*/ 	.word	0x000026a0
        /*0144*/ 	.word	0x000000ff
        /*0148*/ 	.word	0x00004000
        /*014c*/ 	.short	0x010a
        /*014e*/ 	.byte	0x08
	.zero		1


	//----- nvinfo : EIATTR_NUM_MBARRIERS
	.align		4
.L_37:
        /*0150*/ 	.byte	0x03, 0x38
        /*0152*/ 	.short	0x0001


	//----- nvinfo : EIATTR_EXIT_INSTR_OFFSETS
	.align		4
        /*0154*/ 	.byte	0x04, 0x1c
        /*0156*/ 	.short	(.L_39 - .L_38)


	//   ....[0]....
.L_38:
        /*0158*/ 	.word	0x00002690


	//----- nvinfo : EIATTR_REQNTID
	.align		4
.L_39:
        /*015c*/ 	.byte	0x04, 0x10
        /*015e*/ 	.short	(.L_41 - .L_40)
.L_40:
        /*0160*/ 	.word	0x00000080
        /*0164*/ 	.word	0x00000001
        /*0168*/ 	.word	0x00000001


	//----- nvinfo : EIATTR_CRS_STACK_SIZE
	.align		4
.L_41:
        /*016c*/ 	.byte	0x04, 0x1e
        /*016e*/ 	.short	(.L_43 - .L_42)
.L_42:
        /*0170*/ 	.word	0x00000000


	//----- nvinfo : EIATTR_CBANK_PARAM_SIZE
	.align		4
.L_43:
        /*0174*/ 	.byte	0x03, 0x19
        /*0176*/ 	.short	0x0050


	//----- nvinfo : EIATTR_PARAM_CBANK
	.align		4
        /*0178*/ 	.byte	0x04, 0x0a
        /*017a*/ 	.short	(.L_45 - .L_44)
	.align		4
.L_44:
        /*017c*/ 	.word	index@(.nv.constant0.gluon_wgmma)
        /*0180*/ 	.short	0x0210
        /*0182*/ 	.short	0x0050


	//----- nvinfo : EIATTR_SW_WAR
	.align		4
.L_45:
        /*0184*/ 	.byte	0x04, 0x36
        /*0186*/ 	.short	(.L_47 - .L_46)
.L_46:
        /*0188*/ 	.word	0x00000008
.L_47:


//--------------------- .nv.callgraph             --------------------------
	.section	.nv.callgraph,"",@"SHT_CUDA_CALLGRAPH"
	.align	4
	.sectionentsize	8
	.align		4
        /*0000*/ 	.word	0x00000000
	.align		4
        /*0004*/ 	.word	0xffffffff
	.align		4
        /*0008*/ 	.word	0x00000000
	.align		4
        /*000c*/ 	.word	0xfffffffe
	.align		4
        /*0010*/ 	.word	0x00000000
	.align		4
        /*0014*/ 	.word	0xfffffffd
	.align		4
        /*0018*/ 	.word	0x00000000
	.align		4
        /*001c*/ 	.word	0xfffffffc


//--------------------- .text.gluon_wgmma         --------------------------
	.section	.text.gluon_wgmma,"ax",@progbits
	.align	128
        .global         gluon_wgmma
        .type           gluon_wgmma,@function
        .size           gluon_wgmma,(.L_x_52 - gluon_wgmma)
        .other          gluon_wgmma,@"STO_CUDA_ENTRY STV_DEFAULT"
gluon_wgmma:
.text.gluon_wgmma:
[----:B------:R-:W-:Y:S01]  /*0000*/  LDC R1, c[0x0][0x28] ;  /* 0x00000a00ff017b82 */ /* 0x000fe20000000800 */
[----:B------:R-:W1:Y:S07]  /*0010*/  S2R R0, SR_TID.X ;  /* 0x0000000000007919 */ /* 0x000e6e0000002100 */
[----:B------:R-:W2:Y:S01]  /*0020*/  S2UR UR4, SR_CgaCtaId ;  /* 0x00000000000479c3 */ /* 0x000ea20000008800 */
[----:B------:R-:W-:Y:S01]  /*0030*/  UMOV UR8, 0x400 ;  /* 0x0000040000087882 */ /* 0x000fe20000000000 */
[----:B------:R-:W-:Y:S01]  /*0040*/  ULDC UR6, c[0x0][0xc] ;  /* 0x0000030000067ab9 */ /* 0x000fe20000000800 */
[----:B------:R-:W-:Y:S01]  /*0050*/  ULDC.64 UR24, c[0x0][0x250] ;  /* 0x0000940000187ab9 */ /* 0x000fe20000000a00 */
[----:B------:R-:W-:Y:S04]  /*0060*/  BSSY B0, `(.L_x_0) ;  /* 0x000001e000007945 */ /* 0x000fe80003800000 */
[----:B------:R-:W3:Y:S08]  /*0070*/  LDC R5, c[0x0][0x228] ;  /* 0x00008a00ff057b82 */ /* 0x000ef00000000800 */
[----:B------:R-:W4:Y:S08]  /*0080*/  LDC R12, c[0x0][0x230] ;  /* 0x00008c00ff0c7b82 */ /* 0x000f300000000800 */
[----:B------:R-:W-:Y:S01]  /*0090*/  S2UR UR36, SR_CTAID.Y ;  /* 0x00000000002479c3 */ /* 0x000fe20000002600 */
[----:B--2---:R-:W-:-:S03]  /*00a0*/  ULEA UR8, UR4, UR8, 0x18 ;  /* 0x0000000804087291 */ /* 0x004fc6000f8ec03f */
[----:B------:R-:W-:Y:S01]  /*00b0*/  ULDC UR4, c[0x0][0x10] ;  /* 0x0000040000047ab9 */ /* 0x000fe20000000800 */
[----:B-1----:R-:W-:-:S03]  /*00c0*/  LOP3.LUT R4, R0, 0x7f, RZ, 0xc0, !PT ;  /* 0x0000007f00047812 */ /* 0x002fc600078ec0ff */
[----:B------:R-:W1:Y:S01]  /*00d0*/  S2UR UR5, SR_CTAID.Z ;  /* 0x00000000000579c3 */ /* 0x000e620000002700 */
[----:B---3--:R-:W-:Y:S01]  /*00e0*/  VIADD R5, R5, 0xffffffff ;  /* 0xffffffff05057836 */ /* 0x008fe20000000000 */
[C---:B------:R-:W-:Y:S02]  /*00f0*/  ISETP.GE.U32.AND P0, PT, R4.reuse, 0x20, PT ;  /* 0x000000200400780c */ /* 0x040fe40003f06070 */
[C---:B------:R-:W-:Y:S02]  /*0100*/  ISETP.NE.U32.AND P2, PT, R4.reuse, RZ, PT ;  /* 0x000000ff0400720c */ /* 0x040fe40003f45070 */
[----:B------:R-:W-:Y:S02]  /*0110*/  LEA R10, R4, UR8, 0x2 ;  /* 0x00000008040a7c11 */ /* 0x000fe4000f8e10ff */
[----:B------:R-:W2:Y:S01]  /*0120*/  S2UR UR37, SR_CTAID.X ;  /* 0x00000000002579c3 */ /* 0x000ea20000002500 */
[----:B----4-:R-:W-:-:S06]  /*0130*/  VIADD R8, R12, 0xffffffff ;  /* 0xffffffff0c087836 */ /* 0x010fcc0000000000 */
[----:B------:R3:W-:Y:S01]  /*0140*/  @!P0 STS [R10], RZ ;  /* 0x000000ff0a008388 */ /* 0x0007e20000000800 */
[----:B------:R-:W-:-:S03]  /*0150*/  NOP ;  /* 0x0000000000007918 */ /* 0x000fc60000000000 */
[----:B------:R3:W-:Y:S01]  /*0160*/  @!P2 STS [UR8+0x24], R5 ;  /* 0x00002405ff00a988 */ /* 0x0007e20008000808 */
[----:B-1----:R-:W-:-:S03]  /*0170*/  UIMAD UR4, UR5, UR4, UR36 ;  /* 0x00000004050472a4 */ /* 0x002fc6000f8e0224 */
[----:B------:R3:W-:Y:S01]  /*0180*/  @!P2 STS [UR8+0x20], R8 ;  /* 0x00002008ff00a988 */ /* 0x0007e20008000808 */
[----:B--2---:R-:W-:-:S04]  /*0190*/  UIMAD UR4, UR4, UR6, UR37 ;  /* 0x00000006040472a4 */ /* 0x004fc8000f8e0225 */
[----:B------:R-:W-:-:S04]  /*01a0*/  UIMAD UR4, UR4, 0x180, URZ ;  /* 0x00000180040478a4 */ /* 0x000fc8000f8e023f */
[----:B------:R-:W-:-:S04]  /*01b0*/  UIADD3 UR20, UP0, UR4, UR24, URZ ;  /* 0x0000001804147290 */ /* 0x000fc8000ff1e03f */
[----:B------:R-:W-:Y:S01]  /*01c0*/  ULEA.HI.X.SX32 UR21, UR4, UR25, 0x1, UP0 ;  /* 0x0000001904157291 */ /* 0x000fe200080f0e3f */
[----:B---3--:R-:W-:Y:S11]  /*01d0*/  @P2 BRA `(.L_x_1) ;  /* 0x0000000000182947 */ /* 0x008ff60003800000 */
[----:B------:R-:W1:Y:S01]  /*01e0*/  LDS R2, [UR8+0x8] ;  /* 0x00000808ff027984 */ /* 0x000e620008000800 */
[----:B------:R-:W2:Y:S01]  /*01f0*/  LDC.64 R6, c[0x0][0x210] ;  /* 0x00008400ff067b82 */ /* 0x000ea20000000a00 */
[----:B------:R-:W-:Y:S02]  /*0200*/  IMAD.MOV.U32 R3, RZ, RZ, 0x70 ;  /* 0x00000070ff037424 */ /* 0x000fe400078e00ff */
[----:B--2---:R2:W-:Y:S03]  /*0210*/  STS.64 [UR8], R6 ;  /* 0x00000006ff007988 */ /* 0x0045e60008000a08 */
[----:B-1----:R-:W-:-:S05]  /*0220*/  LOP3.LUT R2, R2, 0x10, R3, 0xd8, !PT ;  /* 0x0000001002027812 */ /* 0x002fca00078ed803 */
[----:B------:R2:W-:Y:S02]  /*0230*/  STS [UR8+0x8], R2 ;  /* 0x00000802ff007988 */ /* 0x0005e40008000808 */
.L_x_1:
[----:B------:R-:W-:Y:S05]  /*0240*/  BSYNC B0 ;  /* 0x0000000000007941 */ /* 0x000fea0003800000 */
.L_x_0:
[----:B------:R-:W-:Y:S04]  /*0250*/  BSSY B0, `(.L_x_2) ;  /* 0x000000a000007945 */ /* 0x000fe80003800000 */
[----:B------:R-:W-:Y:S05]  /*0260*/  @P2 BRA `(.L_x_3) ;  /* 0x0000000000202947 */ /* 0x000fea0003800000 */
[----:B--2---:R-:W1:Y:S01]  /*0270*/  LDS R2, [UR8+0x34] ;  /* 0x00003408ff027984 */ /* 0x004e620008000800 */
[----:B------:R-:W-:Y:S02]  /*0280*/  IMAD.MOV.U32 R3, RZ, RZ, 0x1f000000 ;  /* 0x1f000000ff037424 */ /* 0x000fe400078e00ff */
[----:B------:R-:W-:Y:S01]  /*0290*/  @!P2 IMAD.MOV.U32 R6, RZ, RZ, 0x7f ;  /* 0x0000007fff06a424 */ /* 0x000fe200078e00ff */
[----:B------:R-:W2:Y:S02]  /*02a0*/  @!P2 LDS R7, [UR8+0x38] ;  /* 0x00003808ff07a984 */ /* 0x000ea40008000800 */
[----:B-1----:R-:W-:Y:S02]  /*02b0*/  LOP3.LUT R2, R2, 0xff000000, R3, 0xb8, !PT ;  /* 0xff00000002027812 */ /* 0x002fe400078eb803 */
[----:B--2---:R-:W-:-:S03]  /*02c0*/  @!P2 LOP3.LUT R3, R7, 0xff, R6, 0xb8, !PT ;  /* 0x000000ff0703a812 */ /* 0x004fc600078eb806 */
[----:B------:R1:W-:Y:S04]  /*02d0*/  STS [UR8+0x34], R2 ;  /* 0x00003402ff007988 */ /* 0x0003e80008000808 */
[----:B------:R1:W-:Y:S02]  /*02e0*/  @!P2 STS [UR8+0x38], R3 ;  /* 0x00003803ff00a988 */ /* 0x0003e40008000808 */
.L_x_3:
[----:B------:R-:W-:Y:S05]  /*02f0*/  BSYNC B0 ;  /* 0x0000000000007941 */ /* 0x000fea0003800000 */
.L_x_2:
[----:B------:R-:W-:Y:S04]  /*0300*/  BSSY B0, `(.L_x_4) ;  /* 0x000000e000007945 */ /* 0x000fe80003800000 */
[----:B------:R-:W-:Y:S05]  /*0310*/  @P2 BRA `(.L_x_5) ;  /* 0x0000000000302947 */ /* 0x000fea0003800000 */
[----:B-1----:R-:W1:Y:S01]  /*0320*/  LDS R3, [UR8+0x34] ;  /* 0x00003408ff037984 */ /* 0x002e620008000800 */
[----:B--2---:R-:W2:Y:S03]  /*0330*/  LDC.64 R6, c[0x0][0x238] ;  /* 0x00008e00ff067b82 */ /* 0x004ea60000000a00 */
[----:B------:R-:W3:Y:S01]  /*0340*/  LDS R2, [UR8+0x1c] ;  /* 0x00001c08ff027984 */ /* 0x000ee20008000800 */
[C---:B--2---:R-:W-:Y:S01]  /*0350*/  SHF.L.U64.HI R7, R6.reuse, 0x1, R7 ;  /* 0x0000000106077819 */ /* 0x044fe20000010207 */
[----:B------:R-:W-:-:S03]  /*0360*/  IMAD.SHL.U32 R6, R6, 0x2, RZ ;  /* 0x0000000206067824 */ /* 0x000fc600078e00ff */
[--C-:B------:R-:W-:Y:S02]  /*0370*/  SHF.R.U32.HI R9, RZ, 0x4, R7.reuse ;  /* 0x00000004ff097819 */ /* 0x100fe40000011607 */
[----:B------:R-:W-:-:S05]  /*0380*/  SHF.R.U64 R6, R6, 0x4, R7 ;  /* 0x0000000406067819 */ /* 0x000fca0000001207 */
[----:B------:R4:W-:Y:S01]  /*0390*/  STS [UR8+0xc], R6 ;  /* 0x00000c06ff007988 */ /* 0x0009e20008000808 */
[----:B-1----:R-:W-:Y:S02]  /*03a0*/  LOP3.LUT R3, R3, 0x7, RZ, 0xb8, !PT ;  /* 0x0000000703037812 */ /* 0x002fe400078eb8ff */
[----:B---3--:R-:W-:-:S03]  /*03b0*/  LOP3.LUT R2, R2, 0xf, R9, 0xb8, !PT ;  /* 0x0000000f02027812 */ /* 0x008fc600078eb809 */
[----:B------:R4:W-:Y:S04]  /*03c0*/  STS [UR8+0x34], R3 ;  /* 0x00003403ff007988 */ /* 0x0009e80008000808 */
[----:B------:R4:W-:Y:S02]  /*03d0*/  STS [UR8+0x1c], R2 ;  /* 0x00001c02ff007988 */ /* 0x0009e40008000808 */
.L_x_5:
[----:B------:R-:W-:Y:S05]  /*03e0*/  BSYNC B0 ;  /* 0x0000000000007941 */ /* 0x000fea0003800000 */
.L_x_4:
[----:B------:R-:W-:Y:S04]  /*03f0*/  BSSY B1, `(.L_x_6) ;  /* 0x000001b000017945 */ /* 0x000fe80003800000 */
[----:B------:R-:W-:Y:S01]  /*0400*/  BSSY B0, `(.L_x_7) ;  /* 0x0000016000007945 */ /* 0x000fe20003800000 */
[----:B--2---:R-:W-:-:S03]  /*0410*/  IMAD.MOV.U32 R7, RZ, RZ, RZ ;  /* 0x000000ffff077224 */ /* 0x004fc600078e00ff */
[----:B------:R-:W-:Y:S05]  /*0420*/  @P2 BRA `(.L_x_8) ;  /* 0x0000000000202947 */ /* 0x000fea0003800000 */
[----:B-1--4-:R-:W1:Y:S02]  /*0430*/  LDS R2, [UR8+0x34] ;  /* 0x00003408ff027984 */ /* 0x012e640008000800 */
[----:B-1----:R-:W-:-:S05]  /*0440*/  LOP3.LUT R2, R2, 0x38, RZ, 0xb8, !PT ;  /* 0x0000003802027812 */ /* 0x002fca00078eb8ff */
[----:B------:R1:W-:Y:S01]  /*0450*/  STS [UR8+0x34], R2 ;  /* 0x00003402ff007988 */ /* 0x0003e20008000808 */
[----:B------:R-:W-:Y:S05]  /*0460*/  @P2 BRA `(.L_x_9) ;  /* 0x0000000000202947 */ /* 0x000fea0003800000 */
[----:B-1----:R-:W1:Y:S01]  /*0470*/  LDS R2, [UR8+0x8] ;  /* 0x00000808ff027984 */ /* 0x002e620008000800 */
[----:B------:R-:W-:-:S05]  /*0480*/  IMAD.MOV.U32 R3, RZ, RZ, 0x780 ;  /* 0x00000780ff037424 */ /* 0x000fca00078e00ff */
[----:B-1----:R-:W-:-:S05]  /*0490*/  LOP3.LUT R2, R2, 0x300, R3, 0xd8, !PT ;  /* 0x0000030002027812 */ /* 0x002fca00078ed803 */
[----:B------:R2:W-:Y:S02]  /*04a0*/  STS [UR8+0x8], R2 ;  /* 0x00000802ff007988 */ /* 0x0005e40008000808 */
.L_x_8:
[----:B------:R-:W-:Y:S05]  /*04b0*/  @P2 BRA `(.L_x_10) ;  /* 0x0000000000282947 */ /* 0x000fea0003800000 */
[----:B-12-4-:R-:W1:Y:S02]  /*04c0*/  LDS R2, [UR8+0x8] ;  /* 0x00000808ff027984 */ /* 0x016e640008000800 */
[----:B-1----:R-:W-:-:S05]  /*04d0*/  LOP3.LUT R2, R2, 0x1800, RZ, 0xb8, !PT ;  /* 0x0000180002027812 */ /* 0x002fca00078eb8ff */
[----:B------:R2:W-:Y:S02]  /*04e0*/  STS [UR8+0x8], R2 ;  /* 0x00000802ff007988 */ /* 0x0005e40008000808 */
.L_x_9:
[----:B------:R-:W-:Y:S05]  /*04f0*/  @P2 BREAK B0 ;  /* 0x0000000000002942 */ /* 0x000fea0003800000 */
[----:B------:R-:W-:Y:S05]  /*0500*/  @P2 BRA `(.L_x_11) ;  /* 0x0000000000242947 */ /* 0x000fea0003800000 */
[----:B------:R-:W3:Y:S01]  /*0510*/  LDS R3, [UR8+0x8] ;  /* 0x00000808ff037984 */ /* 0x000ee20008000800 */
[----:B-12---:R-:W-:-:S05]  /*0520*/  IMAD.MOV.U32 R2, RZ, RZ, 0x6000 ;  /* 0x00006000ff027424 */ /* 0x006fca00078e00ff */
[----:B---3--:R-:W-:-:S04]  /*0530*/  LOP3.LUT R2, R3, 0x4000, R2, 0xd8, !PT ;  /* 0x0000400003027812 */ /* 0x008fc800078ed802 */
[----:B------:R-:W-:-:S05]  /*0540*/  LOP3.LUT R2, R2, 0x400000, RZ, 0xb8, !PT ;  /* 0x0040000002027812 */ /* 0x000fca00078eb8ff */
[----:B------:R3:W-:Y:S02]  /*0550*/  STS [UR8+0x8], R2 ;  /* 0x00000802ff007988 */ /* 0x0007e40008000808 */
.L_x_10:
[----:B------:R-:W-:Y:S05]  /*0560*/  BSYNC B0 ;  /* 0x0000000000007941 */ /* 0x000fea0003800000 */
.L_x_7:
[----:B-1234-:R-:W1:Y:S02]  /*0570*/  @!P2 LDS R2, [UR8+0x8] ;  /* 0x00000808ff02a984 */ /* 0x01ee640008000800 */
[----:B-1----:R-:W-:-:S05]  /*0580*/  @!P2 LOP3.LUT R2, R2, 0x8000, RZ, 0xb8, !PT ;  /* 0x000080000202a812 */ /* 0x002fca00078eb8ff */
[----:B------:R3:W-:Y:S02]  /*0590*/  @!P2 STS [UR8+0x8], R2 ;  /* 0x00000802ff00a988 */ /* 0x0007e40008000808 */
.L_x_11:
[----:B------:R-:W-:Y:S05]  /*05a0*/  BSYNC B1 ;  /* 0x0000000000017941 */ /* 0x000fea0003800000 */
.L_x_6:
[----:B------:R-:W-:Y:S05]  /*05b0*/  WARPSYNC.ALL ;  /* 0x0000000000007948 */ /* 0x000fea0003800000 */
[----:B------:R-:W-:Y:S05]  /*05c0*/  @P0 BRA `(.L_x_12) ;  /* 0x0000000000280947 */ /* 0x000fea0003800000 */
[----:B-123--:R-:W1:Y:S01]  /*05d0*/  S2R R2, SR_LANEID ;  /* 0x0000000000027919 */ /* 0x00ee620000000000 */
[----:B------:R-:W-:Y:S05]  /*05e0*/  WARPSYNC.ALL ;  /* 0x0000000000007948 */ /* 0x000fea0003800000 */
[----:B-1----:R-:W-:-:S05]  /*05f0*/  IMAD.SHL.U32 R6, R2, 0x4, RZ ;  /* 0x0000000402067824 */ /* 0x002fca00078e00ff */
[----:B------:R-:W1:Y:S01]  /*0600*/  LDS R9, [R6+UR8] ;  /* 0x0000000806097984 */ /* 0x000e620008000800 */
[----:B------:R-:W-:-:S05]  /*0610*/  IADD3 R2, P1, R6, UR20, RZ ;  /* 0x0000001406027c10 */ /* 0x000fca000ff3e0ff */
[----:B------:R-:W-:-:S05]  /*0620*/  IMAD.X R3, RZ, RZ, UR21, P1 ;  /* 0x00000015ff037e24 */ /* 0x000fca00088e06ff */
[----:B-1----:R4:W5:Y:S01]  /*0630*/  ATOMG.E.EXCH.STRONG.GPU PT, RZ, [R2], R9 ;  /* 0x0000000902ff73a8 */ /* 0x00296200041ee100 */
[----:B------:R-:W-:-:S04]  /*0640*/  DEPBAR {5,4,3,2,1,0} ;  /* 0x0000003f0000791a */ /* 0x000fc80000000000 */
[----:B------:R4:W-:Y:S01]  /*0650*/  UTMACCTL.IV [UR20] ;  /* 0x00000000140079b9 */ /* 0x0009e20008000000 */
[----:B------:R-:W-:Y:S01]  /*0660*/  NOP ;  /* 0x0000000000007918 */ /* 0x000fe20000000000 */
.L_x_12:
[----:B------:R-:W-:Y:S05]  /*0670*/  @P0 BRA `(.L_x_13) ;  /* 0x00000000000c0947 */ /* 0x000fea0003800000 */
[----:B------:R0:W-:Y:S01]  /*0680*/  UTMACMDFLUSH ;  /* 0x00000000000079b7 */ /* 0x0001e20000000000 */
[----:B------:R-:W-:Y:S05]  /*0690*/  @P0 BRA `(.L_x_13) ;  /* 0x0000000000040947 */ /* 0x000fea0003800000 */
[----:B------:R-:W-:-:S04]  /*06a0*/  DEPBAR.LE SB0, 0x0 ;  /* 0x000080000000791a */ /* 0x000fc80000000000 */
.L_x_13:
[----:B------:R-:W-:Y:S05]  /*06b0*/  WARPSYNC.ALL ;  /* 0x0000000000007948 */ /* 0x000fea0003800000 */
[----:B-----5:R-:W-:Y:S06]  /*06c0*/  BAR.SYNC.DEFER_BLOCKING 0x0 ;  /* 0x0000000000007b1d */ /* 0x020fec0000010000 */
[----:B------:R-:W-:Y:S02]  /*06d0*/  BSSY B1, `(.L_x_14) ;  /* 0x000000b000017945 */ /* 0x000fe40003800000 */
[----:B------:R-:W-:Y:S06]  /*06e0*/  BAR.SYNC.DEFER_BLOCKING 0x0 ;  /* 0x0000000000007b1d */ /* 0x000fec0000010000 */
[----:B------:R5:W-:Y:S01]  /*06f0*/  @!P0 STS [R10], RZ ;  /* 0x000000ff0a008388 */ /* 0x000be20000000800 */
[----:B------:R-:W-:Y:S01]  /*0700*/  NOP ;  /* 0x0000000000007918 */ /* 0x000fe20000000000 */
[----:B------:R-:W-:Y:S05]  /*0710*/  @P2 BRA `(.L_x_15) ;  /* 0x0000000000182947 */ /* 0x000fea0003800000 */
[----:B-1234-:R-:W1:Y:S01]  /*0720*/  LDS R2, [UR8+0x8] ;  /* 0x00000808ff027984 */ /* 0x01ee620008000800 */
[----:B------:R-:W2:Y:S01]  /*0730*/  LDC.64 R14, c[0x0][0x218] ;  /* 0x00008600ff0e7b82 */ /* 0x000ea20000000a00 */
[----:B------:R-:W-:Y:S02]  /*0740*/  IMAD.MOV.U32 R3, RZ, RZ, 0x70 ;  /* 0x00000070ff037424 */ /* 0x000fe400078e00ff */
[----:B--2---:R2:W-:Y:S03]  /*0750*/  STS.64 [UR8], R14 ;  /* 0x0000000eff007988 */ /* 0x0045e60008000a08 */
[----:B-1----:R-:W-:-:S05]  /*0760*/  LOP3.LUT R2, R2, 0x10, R3, 0xd8, !PT ;  /* 0x0000001002027812 */ /* 0x002fca00078ed803 */
[----:B------:R2:W-:Y:S02]  /*0770*/  STS [UR8+0x8], R2 ;  /* 0x00000802ff007988 */ /* 0x0005e40008000808 */
.L_x_15:
[----:B----4-:R-:W-:Y:S05]  /*0780*/  BSYNC B1 ;  /* 0x0000000000017941 */ /* 0x010fea0003800000 */
.L_x_14:
[----:B------:R-:W-:Y:S04]  /*0790*/  BSSY B2, `(.L_x_16) ;  /* 0x000000f000027945 */ /* 0x000fe80003800000 */
[----:B------:R-:W-:Y:S04]  /*07a0*/  BSSY B1, `(.L_x_17) ;  /* 0x000000c000017945 */ /* 0x000fe80003800000 */
[----:B------:R-:W-:Y:S05]  /*07b0*/  @P2 BRA `(.L_x_18) ;  /* 0x0000000000282947 */ /* 0x000fea0003800000 */
[----:B-123--:R-:W1:Y:S01]  /*07c0*/  LDS R2, [UR8+0x34] ;  /* 0x00003408ff027984 */ /* 0x00ee620008000800 */
[----:B------:R-:W-:Y:S01]  /*07d0*/  IMAD.MOV.U32 R3, RZ, RZ, 0x1f000000 ;  /* 0x1f000000ff037424 */ /* 0x000fe200078e00ff */
[----:B------:R-:W-:Y:S05]  /*07e0*/  @P2 BREAK B1 ;  /* 0x0000000000012942 */ /* 0x000fea0003800000 */
[----:B-1----:R-:W-:-:S05]  /*07f0*/  LOP3.LUT R2, R2, 0xff000000, R3, 0xb8, !PT ;  /* 0xff00000002027812 */ /* 0x002fca00078eb803 */
[----:B------:R1:W-:Y:S01]  /*0800*/  STS [UR8+0x34], R2 ;  /* 0x00003402ff007988 */ /* 0x0003e20008000808 */
[----:B------:R-:W-:Y:S05]  /*0810*/  @P2 BRA `(.L_x_19) ;  /* 0x0000000000182947 */ /* 0x000fea0003800000 */
[----:B-1----:R-:W1:Y:S01]  /*0820*/  LDS R2, [UR8+0x38] ;  /* 0x00003808ff027984 */ /* 0x002e620008000800 */
[----:B------:R-:W-:-:S05]  /*0830*/  IMAD.MOV.U32 R3, RZ, RZ, 0x7f ;  /* 0x0000007fff037424 */ /* 0x000fca00078e00ff */
[----:B-1----:R-:W-:-:S05]  /*0840*/  LOP3.LUT R2, R2, 0xff, R3, 0xb8, !PT ;  /* 0x000000ff02027812 */ /* 0x002fca00078eb803 */
[----:B------:R4:W-:Y:S02]  /*0850*/  STS [UR8+0x38], R2 ;  /* 0x00003802ff007988 */ /* 0x0009e40008000808 */
.L_x_18:
[----:B------:R-:W-:Y:S05]  /*0860*/  BSYNC B1 ;  /* 0x0000000000017941 */ /* 0x000fea0003800000 */
.L_x_17:
[----:B------:R1:W-:Y:S02]  /*0870*/  @!P2 STS [UR8+0x20], R8 ;  /* 0x00002008ff00a988 */ /* 0x0003e40008000808 */
.L_x_19:
[----:B------:R-:W-:Y:S05]  /*0880*/  BSYNC B2 ;  /* 0x0000000000027941 */ /* 0x000fea0003800000 */
.L_x_16:
[----:B------:R-:W-:Y:S05]  /*0890*/  WARPSYNC.ALL ;  /* 0x0000000000007948 */ /* 0x000fea0003800000 */
[----:B------:R-:W2:Y:S01]  /*08a0*/  LDC R6, c[0x0][0x22c] ;  /* 0x00008b00ff067b82 */ /* 0x000ea20000000800 */
[----:B------:R-:W-:Y:S01]  /*08b0*/  BSSY B2, `(.L_x_20) ;  /* 0x0000010000027945 */ /* 0x000fe20003800000 */
[----:B--2---:R-:W-:-:S05]  /*08c0*/  VIADD R6, R6, 0xffffffff ;  /* 0xffffffff06067836 */ /* 0x004fca0000000000 */
[----:B------:R2:W-:Y:S01]  /*08d0*/  @!P2 STS [UR8+0x24], R6 ;  /* 0x00002406ff00a988 */ /* 0x0005e20008000808 */
[----:B------:R-:W-:Y:S05]  /*08e0*/  @P2 BRA `(.L_x_21) ;  /* 0x0000000000302947 */ /* 0x000fea0003800000 */
[----:B------:R-:W2:Y:S01]  /*08f0*/  LDS R3, [UR8+0x34] ;  /* 0x00003408ff037984 */ /* 0x000ea20008000800 */
[----:B-1----:R-:W1:Y:S03]  /*0900*/  LDC.64 R8, c[0x0][0x240] ;  /* 0x00009000ff087b82 */ /* 0x002e660000000a00 */
[----:B---34-:R-:W3:Y:S01]  /*0910*/  LDS R2, [UR8+0x1c] ;  /* 0x00001c08ff027984 */ /* 0x018ee20008000800 */
[C---:B-1----:R-:W-:Y:S01]  /*0920*/  SHF.L.U64.HI R9, R8.reuse, 0x1, R9 ;  /* 0x0000000108097819 */ /* 0x042fe20000010209 */
[----:B------:R-:W-:-:S03]  /*0930*/  IMAD.SHL.U32 R8, R8, 0x2, RZ ;  /* 0x0000000208087824 */ /* 0x000fc600078e00ff */
[--C-:B------:R-:W-:Y:S02]  /*0940*/  SHF.R.U32.HI R11, RZ, 0x4, R9.reuse ;  /* 0x00000004ff0b7819 */ /* 0x100fe40000011609 */
[----:B------:R-:W-:-:S05]  /*0950*/  SHF.R.U64 R8, R8, 0x4, R9 ;  /* 0x0000000408087819 */ /* 0x000fca0000001209 */
[----:B------:R1:W-:Y:S01]  /*0960*/  STS [UR8+0xc], R8 ;  /* 0x00000c08ff007988 */ /* 0x0003e20008000808 */
[----:B--2---:R-:W-:Y:S02]  /*0970*/  LOP3.LUT R3, R3, 0x7, RZ, 0xb8, !PT ;  /* 0x0000000703037812 */ /* 0x004fe400078eb8ff */
[----:B---3--:R-:W-:-:S03]  /*0980*/  LOP3.LUT R2, R2, 0xf, R11, 0xb8, !PT ;  /* 0x0000000f02027812 */ /* 0x008fc600078eb80b */
[----:B------:R1:W-:Y:S04]  /*0990*/  STS [UR8+0x34], R3 ;  /* 0x00003403ff007988 */ /* 0x0003e80008000808 */
[----:B------:R1:W-:Y:S02]  /*09a0*/  STS [UR8+0x1c], R2 ;  /* 0x00001c02ff007988 */ /* 0x0003e40008000808 */
.L_x_21:
[----:B------:R-:W-:Y:S05]  /*09b0*/  BSYNC B2 ;  /* 0x0000000000027941 */ /* 0x000fea0003800000 */
.L_x_20:
[----:B------:R-:W-:Y:S04]  /*09c0*/  BSSY B3, `(.L_x_22) ;  /* 0x000001a000037945 */ /* 0x000fe80003800000 */
[----:B------:R-:W-:Y:S04]  /*09d0*/  BSSY B2, `(.L_x_23) ;  /* 0x0000015000027945 */ /* 0x000fe80003800000 */
[----:B------:R-:W-:Y:S05]  /*09e0*/  @P2 BRA `(.L_x_24) ;  /* 0x0000000000202947 */ /* 0x000fea0003800000 */
[----:B-1-34-:R-:W1:Y:S02]  /*09f0*/  LDS R2, [UR8+0x34] ;  /* 0x00003408ff027984 */ /* 0x01ae640008000800 */
[----:B-1----:R-:W-:-:S05]  /*0a00*/  LOP3.LUT R2, R2, 0x38, RZ, 0xb8, !PT ;  /* 0x0000003802027812 */ /* 0x002fca00078eb8ff */
[----:B------:R1:W-:Y:S01]  /*0a10*/  STS [UR8+0x34], R2 ;  /* 0x00003402ff007988 */ /* 0x0003e20008000808 */
[----:B------:R-:W-:Y:S05]  /*0a20*/  @P2 BRA `(.L_x_25) ;  /* 0x0000000000202947 */ /* 0x000fea0003800000 */
[----:B-1----:R-:W1:Y:S01]  /*0a30*/  LDS R2, [UR8+0x8] ;  /* 0x00000808ff027984 */ /* 0x002e620008000800 */
[----:B------:R-:W-:-:S05]  /*0a40*/  IMAD.MOV.U32 R3, RZ, RZ, 0x780 ;  /* 0x00000780ff037424 */ /* 0x000fca00078e00ff */
[----:B-1----:R-:W-:-:S05]  /*0a50*/  LOP3.LUT R2, R2, 0x300, R3, 0xd8, !PT ;  /* 0x0000030002027812 */ /* 0x002fca00078ed803 */
[----:B------:R1:W-:Y:S02]  /*0a60*/  STS [UR8+0x8], R2 ;  /* 0x00000802ff007988 */ /* 0x0003e40008000808 */
.L_x_24:
[----:B------:R-:W-:Y:S05]  /*0a70*/  @P2 BRA `(.L_x_26) ;  /* 0x0000000000282947 */ /* 0x000fea0003800000 */
[----:B-1-34-:R-:W1:Y:S02]  /*0a80*/  LDS R2, [UR8+0x8] ;  /* 0x00000808ff027984 */ /* 0x01ae640008000800 */
[----:B-1----:R-:W-:-:S05]  /*0a90*/  LOP3.LUT R2, R2, 0x1800, RZ, 0xb8, !PT ;  /* 0x0000180002027812 */ /* 0x002fca00078eb8ff */
[----:B------:R3:W-:Y:S02]  /*0aa0*/  STS [UR8+0x8], R2 ;  /* 0x00000802ff007988 */ /* 0x0007e40008000808 */
.L_x_25:
[----:B------:R-:W-:Y:S05]  /*0ab0*/  @P2 BREAK B2 ;  /* 0x0000000000022942 */ /* 0x000fea0003800000 */
[----:B------:R-:W-:Y:S05]  /*0ac0*/  @P2 BRA `(.L_x_27) ;  /* 0x0000000000242947 */ /* 0x000fea0003800000 */
[----:B-1-3--:R-:W1:Y:S01]  /*0ad0*/  LDS R2, [UR8+0x8] ;  /* 0x00000808ff027984 */ /* 0x00ae620008000800 */
[----:B------:R-:W-:-:S05]  /*0ae0*/  IMAD.MOV.U32 R3, RZ, RZ, 0x6000 ;  /* 0x00006000ff037424 */ /* 0x000fca00078e00ff */
[----:B-1----:R-:W-:-:S04]  /*0af0*/  LOP3.LUT R2, R2, 0x4000, R3, 0xd8, !PT ;  /* 0x0000400002027812 */ /* 0x002fc800078ed803 */
[----:B------:R-:W-:-:S05]  /*0b00*/  LOP3.LUT R2, R2, 0x400000, RZ, 0xb8, !PT ;  /* 0x0040000002027812 */ /* 0x000fca00078eb8ff */
[----:B------:R1:W-:Y:S02]  /*0b10*/  STS [UR8+0x8], R2 ;  /* 0x00000802ff007988 */ /* 0x0003e40008000808 */
.L_x_26:
[----:B------:R-:W-:Y:S05]  /*0b20*/  BSYNC B2 ;  /* 0x0000000000027941 */ /* 0x000fea0003800000 */
.L_x_23:
[----:B-1-34-:R-:W1:Y:S02]  /*0b30*/  @!P2 LDS R2, [UR8+0x8] ;  /* 0x00000808ff02a984 */ /* 0x01ae640008000800 */
[----:B-1----:R-:W-:-:S05]  /*0b40*/  @!P2 LOP3.LUT R2, R2, 0x8000, RZ, 0xb8, !PT ;  /* 0x000080000202a812 */ /* 0x002fca00078eb8ff */
[----:B------:R4:W-:Y:S02]  /*0b50*/  @!P2 STS [UR8+0x8], R2 ;  /* 0x00000802ff00a988 */ /* 0x0009e40008000808 */
.L_x_27:
[----:B------:R-:W-:Y:S05]  /*0b60*/  BSYNC B3 ;  /* 0x0000000000037941 */ /* 0x000fea0003800000 */
.L_x_22:
[----:B------:R-:W-:Y:S05]  /*0b70*/  WARPSYNC.ALL ;  /* 0x0000000000007948 */ /* 0x000fea0003800000 */
[----:B------:R-:W-:-:S04]  /*0b80*/  UIADD3 UR23, UR4, 0x80, URZ ;  /* 0x0000008004177890 */ /* 0x000fc8000fffe03f */
[----:B------:R-:W-:-:S04]  /*0b90*/  UIADD3 UR22, UP0, UR23, UR24, URZ ;  /* 0x0000001817167290 */ /* 0x000fc8000ff1e03f */
[----:B------:R-:W-:Y:S01]  /*0ba0*/  ULEA.HI.X.SX32 UR23, UR23, UR25, 0x1, UP0 ;  /* 0x0000001917177291 */ /* 0x000fe200080f0e3f */
[----:B------:R-:W-:Y:S11]  /*0bb0*/  @P0 BRA `(.L_x_28) ;  /* 0x0000000000280947 */ /* 0x000ff60003800000 */
[----:B-1-34-:R-:W1:Y:S01]  /*0bc0*/  S2R R2, SR_LANEID ;  /* 0x0000000000027919 */ /* 0x01ae620000000000 */
[----:B------:R-:W-:Y:S05]  /*0bd0*/  WARPSYNC.ALL ;  /* 0x0000000000007948 */ /* 0x000fea0003800000 */
[----:B-1----:R-:W-:-:S05]  /*0be0*/  IMAD.SHL.U32 R8, R2, 0x4, RZ ;  /* 0x0000000402087824 */ /* 0x002fca00078e00ff */
[----:B------:R-:W1:Y:S01]  /*0bf0*/  LDS R9, [R8+UR8] ;  /* 0x0000000808097984 */ /* 0x000e620008000800 */
[----:B------:R-:W-:-:S05]  /*0c00*/  IADD3 R2, P1, R8, UR22, RZ ;  /* 0x0000001608027c10 */ /* 0x000fca000ff3e0ff */
[----:B------:R-:W-:-:S05]  /*0c10*/  IMAD.X R3, RZ, RZ, UR23, P1 ;  /* 0x00000017ff037e24 */ /* 0x000fca00088e06ff */
[----:B-1----:R1:W3:Y:S01]  /*0c20*/  ATOMG.E.EXCH.STRONG.GPU PT, RZ, [R2], R9 ;  /* 0x0000000902ff73a8 */ /* 0x0022e200041ee100 */
[----:B------:R-:W-:-:S04]  /*0c30*/  DEPBAR {5,4,3,2,1,0} ;  /* 0x0000003f0000791a */ /* 0x000fc80000000000 */
[----:B------:R1:W-:Y:S01]  /*0c40*/  UTMACCTL.IV [UR22] ;  /* 0x00000000160079b9 */ /* 0x0003e20008000000 */
[----:B------:R-:W-:Y:S01]  /*0c50*/  NOP ;  /* 0x0000000000007918 */ /* 0x000fe20000000000 */
.L_x_28:
[----:B------:R-:W-:Y:S05]  /*0c60*/  @P0 BRA `(.L_x_29) ;  /* 0x00000000000c0947 */ /* 0x000fea0003800000 */
[----:B------:R0:W-:Y:S01]  /*0c70*/  UTMACMDFLUSH ;  /* 0x00000000000079b7 */ /* 0x0001e20000000000 */
[----:B------:R-:W-:Y:S05]  /*0c80*/  @P0 BRA `(.L_x_29) ;  /* 0x0000000000040947 */ /* 0x000fea0003800000 */
[----:B------:R-:W-:-:S04]  /*0c90*/  DEPBAR.LE SB0, 0x0 ;  /* 0x000080000000791a */ /* 0x000fc80000000000 */
.L_x_29:
[----:B------:R-:W-:Y:S05]  /*0ca0*/  WARPSYNC.ALL ;  /* 0x0000000000007948 */ /* 0x000fea0003800000 */
[----:B---3--:R-:W-:Y:S06]  /*0cb0*/  BAR.SYNC.DEFER_BLOCKING 0x0 ;  /* 0x0000000000007b1d */ /* 0x008fec0000010000 */
[----:B------:R-:W-:Y:S02]  /*0cc0*/  BSSY B3, `(.L_x_30) ;  /* 0x000000b000037945 */ /* 0x000fe40003800000 */
[----:B------:R-:W-:Y:S06]  /*0cd0*/  BAR.SYNC.DEFER_BLOCKING 0x0 ;  /* 0x0000000000007b1d */ /* 0x000fec0000010000 */
[----:B------:R3:W-:Y:S01]  /*0ce0*/  @!P0 STS [R10], RZ ;  /* 0x000000ff0a008388 */ /* 0x0007e20000000800 */
[----:B------:R-:W-:Y:S01]  /*0cf0*/  NOP ;  /* 0x0000000000007918 */ /* 0x000fe20000000000 */
[----:B------:R-:W-:Y:S05]  /*0d00*/  @P2 BRA `(.L_x_31) ;  /* 0x0000000000182947 */ /* 0x000fea0003800000 */
[----:B-1--4-:R-:W1:Y:S01]  /*0d10*/  LDS R2, [UR8+0x8] ;  /* 0x00000808ff027984 */ /* 0x012e620008000800 */
[----:B------:R-:W4:Y:S01]  /*0d20*/  LDC.64 R8, c[0x0][0x220] ;  /* 0x00008800ff087b82 */ /* 0x000f220000000a00 */
[----:B------:R-:W-:Y:S02]  /*0d30*/  IMAD.MOV.U32 R3, RZ, RZ, 0x70 ;  /* 0x00000070ff037424 */ /* 0x000fe400078e00ff */
[----:B----4-:R4:W-:Y:S03]  /*0d40*/  STS.64 [UR8], R8 ;  /* 0x00000008ff007988 */ /* 0x0109e60008000a08 */
[----:B-1----:R-:W-:-:S05]  /*0d50*/  LOP3.LUT R2, R2, 0x10, R3, 0xd8, !PT ;  /* 0x0000001002027812 */ /* 0x002fca00078ed803 */
[----:B------:R4:W-:Y:S02]  /*0d60*/  STS [UR8+0x8], R2 ;  /* 0x00000802ff007988 */ /* 0x0009e40008000808 */
.L_x_31:
[----:B-1----:R-:W-:Y:S05]  /*0d70*/  BSYNC B3 ;  /* 0x0000000000037941 */ /* 0x002fea0003800000 */
.L_x_30:
[----:B------:R-:W-:Y:S04]  /*0d80*/  BSSY B4, `(.L_x_32) ;  /* 0x0000011000047945 */ /* 0x000fe80003800000 */
[----:B------:R-:W-:Y:S04]  /*0d90*/  BSSY B3, `(.L_x_33) ;  /* 0x000000e000037945 */ /* 0x000fe80003800000 */
[----:B------:R-:W-:Y:S05]  /*0da0*/  @P2 BRA `(.L_x_34) ;  /* 0x0000000000242947 */ /* 0x000fea0003800000 */
[----:B----4-:R-:W1:Y:S01]  /*0db0*/  LDS R2, [UR8+0x34] ;  /* 0x00003408ff027984 */ /* 0x010e620008000800 */
[----:B------:R-:W-:-:S05]  /*0dc0*/  IMAD.MOV.U32 R3, RZ, RZ, 0x3f000000 ;  /* 0x3f000000ff037424 */ /* 0x000fca00078e00ff */
[----:B-1----:R-:W-:-:S05]  /*0dd0*/  LOP3.LUT R2, R2, 0xff000000, R3, 0xb8, !PT ;  /* 0xff00000002027812 */ /* 0x002fca00078eb803 */
[----:B------:R1:W-:Y:S01]  /*0de0*/  STS [UR8+0x34], R2 ;  /* 0x00003402ff007988 */ /* 0x0003e20008000808 */
[----:B------:R-:W-:Y:S05]  /*0df0*/  @P2 BRA `(.L_x_35) ;  /* 0x00000000001c2947 */ /* 0x000fea0003800000 */
[----:B-1----:R-:W1:Y:S01]  /*0e00*/  LDS R2, [UR8+0x38] ;  /* 0x00003808ff027984 */ /* 0x002e620008000800 */
[----:B------:R-:W-:-:S05]  /*0e10*/  IMAD.MOV.U32 R3, RZ, RZ, 0x7f ;  /* 0x0000007fff037424 */ /* 0x000fca00078e00ff */
[----:B-1----:R-:W-:-:S05]  /*0e20*/  LOP3.LUT R2, R2, 0xff, R3, 0xb8, !PT ;  /* 0x000000ff02027812 */ /* 0x002fca00078eb803 */
[----:B------:R1:W-:Y:S02]  /*0e30*/  STS [UR8+0x38], R2 ;  /* 0x00003802ff007988 */ /* 0x0003e40008000808 */
.L_x_34:
[----:B------:R-:W-:Y:S05]  /*0e40*/  @P2 BREAK B3 ;  /* 0x0000000000032942 */ /* 0x000fea0003800000 */
[----:B------:R-:W-:Y:S05]  /*0e50*/  @P2 BRA `(.L_x_36) ;  /* 0x00000000000c2947 */ /* 0x000fea0003800000 */
[----:B------:R1:W-:Y:S02]  /*0e60*/  STS [UR8+0x20], R6 ;  /* 0x00002006ff007988 */ /* 0x0003e40008000808 */
.L_x_35:
[----:B------:R-:W-:Y:S05]  /*0e70*/  BSYNC B3 ;  /* 0x0000000000037941 */ /* 0x000fea0003800000 */
.L_x_33:
[----:B------:R1:W-:Y:S02]  /*0e80*/  @!P2 STS [UR8+0x24], R5 ;  /* 0x00002405ff00a988 */ /* 0x0003e40008000808 */
.L_x_36:
[----:B------:R-:W-:Y:S05]  /*0e90*/  BSYNC B4 ;  /* 0x0000000000047941 */ /* 0x000fea0003800000 */
.L_x_32:
[----:B------:R-:W-:Y:S05]  /*0ea0*/  WARPSYNC.ALL ;  /* 0x0000000000007948 */ /* 0x000fea0003800000 */
[----:B------:R-:W-:Y:S04]  /*0eb0*/  BSSY B4, `(.L_x_37) ;  /* 0x000000e000047945 */ /* 0x000fe80003800000 */
[----:B------:R-:W-:Y:S05]  /*0ec0*/  @P2 BRA `(.L_x_38) ;  /* 0x0000000000302947 */ /* 0x000fea0003800000 */
[----:B------:R-:W5:Y:S01]  /*0ed0*/  LDS R3, [UR8+0x34] ;  /* 0x00003408ff037984 */ /* 0x000f620008000800 */
[----:B----4-:R-:W2:Y:S03]  /*0ee0*/  LDC.64 R8, c[0x0][0x248] ;  /* 0x00009200ff087b82 */ /* 0x010ea60000000a00 */
[----:B-1----:R-:W1:Y:S01]  /*0ef0*/  LDS R2, [UR8+0x1c] ;  /* 0x00001c08ff027984 */ /* 0x002e620008000800 */
[C---:B--2---:R-:W-:Y:S01]  /*0f00*/  SHF.L.U64.HI R6, R8.reuse, 0x1, R9 ;  /* 0x0000000108067819 */ /* 0x044fe20000010209 */
[----:B------:R-:W-:-:S03]  /*0f10*/  IMAD.SHL.U32 R5, R8, 0x2, RZ ;  /* 0x0000000208057824 */ /* 0x000fc600078e00ff */
[--C-:B------:R-:W-:Y:S02]  /*0f20*/  SHF.R.U32.HI R9, RZ, 0x4, R6.reuse ;  /* 0x00000004ff097819 */ /* 0x100fe40000011606 */
[----:B------:R-:W-:-:S05]  /*0f30*/  SHF.R.U64 R5, R5, 0x4, R6 ;  /* 0x0000000405057819 */ /* 0x000fca0000001206 */
[----:B------:R2:W-:Y:S01]  /*0f40*/  STS [UR8+0xc], R5 ;  /* 0x00000c05ff007988 */ /* 0x0005e20008000808 */
[----:B-----5:R-:W-:Y:S02]  /*0f50*/  LOP3.LUT R3, R3, 0x7, RZ, 0xb8, !PT ;  /* 0x0000000703037812 */ /* 0x020fe400078eb8ff */
[----:B-1----:R-:W-:-:S03]  /*0f60*/  LOP3.LUT R2, R2, 0xf, R9, 0xb8, !PT ;  /* 0x0000000f02027812 */ /* 0x002fc600078eb809 */
[----:B------:R2:W-:Y:S04]  /*0f70*/  STS [UR8+0x34], R3 ;  /* 0x00003403ff007988 */ /* 0x0005e80008000808 */
[----:B------:R2:W-:Y:S02]  /*0f80*/  STS [UR8+0x1c], R2 ;  /* 0x00001c02ff007988 */ /* 0x0005e40008000808 */
.L_x_38:
[----:B------:R-:W-:Y:S05]  /*0f90*/  BSYNC B4 ;  /* 0x0000000000047941 */ /* 0x000fea0003800000 */
.L_x_37:
        /* <DEDUP_REMOVED lines=11> */
.L_x_41:
[----:B------:R-:W-:Y:S05]  /*1050*/  @P2 BRA `(.L_x_43) ;  /* 0x0000000000282947 */ /* 0x000fea0003800000 */
[----:B-12-4-:R-:W1:Y:S02]  /*1060*/  LDS R2, [UR8+0x8] ;  /* 0x00000808ff027984 */ /* 0x016e640008000800 */
[----:B-1----:R-:W-:-:S05]  /*1070*/  LOP3.LUT R2, R2, 0x1800, RZ, 0xb8, !PT ;  /* 0x0000180002027812 */ /* 0x002fca00078eb8ff */
[----:B------:R2:W-:Y:S02]  /*1080*/  STS [UR8+0x8], R2 ;  /* 0x00000802ff007988 */ /* 0x0005e40008000808 */
.L_x_42:
[----:B------:R-:W-:Y:S05]  /*1090*/  @P2 BREAK B5 ;  /* 0x0000000000052942 */ /* 0x000fea0003800000 */
[----:B------:R-:W-:Y:S05]  /*10a0*/  @P2 BRA `(.L_x_44) ;  /* 0x0000000000242947 */ /* 0x000fea0003800000 */
[----:B-12---:R-:W1:Y:S01]  /*10b0*/  LDS R2, [UR8+0x8] ;  /* 0x00000808ff027984 */ /* 0x006e620008000800 */
[----:B------:R-:W-:-:S05]  /*10c0*/  IMAD.MOV.U32 R3, RZ, RZ, 0x6000 ;  /* 0x00006000ff037424 */ /* 0x000fca00078e00ff */
[----:B-1----:R-:W-:-:S04]  /*10d0*/  LOP3.LUT R2, R2, 0x6000, R3, 0xd8, !PT ;  /* 0x0000600002027812 */ /* 0x002fc800078ed803 */
[----:B------:R-:W-:-:S05]  /*10e0*/  LOP3.LUT R2, R2, 0x400000, RZ, 0xb8, !PT ;  /* 0x0040000002027812 */ /* 0x000fca00078eb8ff */
[----:B------:R1:W-:Y:S02]  /*10f0*/  STS [UR8+0x8], R2 ;  /* 0x00000802ff007988 */ /* 0x0003e40008000808 */
.L_x_43:
[----:B------:R-:W-:Y:S05]  /*1100*/  BSYNC B5 ;  /* 0x0000000000057941 */ /* 0x000fea0003800000 */
.L_x_40:
[----:B-12-4-:R-:W1:Y:S02]  /*1110*/  @!P2 LDS R2, [UR8+0x8] ;  /* 0x00000808ff02a984 */ /* 0x016e640008000800 */
[----:B-1----:R-:W-:-:S05]  /*1120*/  @!P2 LOP3.LUT R2, R2, 0x8000, RZ, 0xb8, !PT ;  /* 0x000080000202a812 */ /* 0x002fca00078eb8ff */
[----:B------:R4:W-:Y:S02]  /*1130*/  @!P2 STS [UR8+0x8], R2 ;  /* 0x00000802ff00a988 */ /* 0x0009e40008000808 */
.L_x_44:
[----:B------:R-:W-:Y:S05]  /*1140*/  BSYNC B4 ;  /* 0x0000000000047941 */ /* 0x000fea0003800000 */
.L_x_39:
[----:B------:R-:W-:Y:S05]  /*1150*/  WARPSYNC.ALL ;  /* 0x0000000000007948 */ /* 0x000fea0003800000 */
[----:B------:R-:W-:Y:S01]  /*1160*/  UIADD3 UR4, UR4, 0x100, URZ ;  /* 0x0000010004047890 */ /* 0x000fe2000fffe03f */
[----:B------:R-:W-:Y:S02]  /*1170*/  ISETP.GE.AND P1, PT, R12, 0x1, PT ;  /* 0x000000010c00780c */ /* 0x000fe40003f26270 */
[----:B------:R-:W-:Y:S02]  /*1180*/  CS2R R88, SRZ ;  /* 0x0000000000587805 */ /* 0x000fe4000001ff00 */
[----:B------:R-:W-:Y:S01]  /*1190*/  CS2R R90, SRZ ;  /* 0x00000000005a7805 */ /* 0x000fe2000001ff00 */
[----:B------:R-:W-:Y:S01]  /*11a0*/  UIADD3 UR24, UP0, UR4, UR24, URZ ;  /* 0x0000001804187290 */ /* 0x000fe2000ff1e03f */
[----:B------:R-:W-:-:S02]  /*11b0*/  CS2R R92, SRZ ;  /* 0x00000000005c7805 */ /* 0x000fc4000001ff00 */
[----:B------:R-:W-:Y:S02]  /*11c0*/  CS2R R94, SRZ ;  /* 0x00000000005e7805 */ /* 0x000fe4000001ff00 */
[----:B------:R-:W-:Y:S01]  /*11d0*/  CS2R R96, SRZ ;  /* 0x0000000000607805 */ /* 0x000fe2000001ff00 */
[----:B------:R-:W-:Y:S01]  /*11e0*/  ULEA.HI.X.SX32 UR25, UR4, UR25, 0x1, UP0 ;  /* 0x0000001904197291 */ /* 0x000fe200080f0e3f */
[----:B------:R-:W-:Y:S02]  /*11f0*/  CS2R R98, SRZ ;  /* 0x0000000000627805 */ /* 0x000fe4000001ff00 */
[----:B------:R-:W-:Y:S02]  /*1200*/  CS2R R100, SRZ ;  /* 0x0000000000647805 */ /* 0x000fe4000001ff00 */
[----:B------:R-:W-:Y:S02]  /*1210*/  CS2R R102, SRZ ;  /* 0x0000000000667805 */ /* 0x000fe4000001ff00 */
[----:B------:R-:W-:-:S02]  /*1220*/  CS2R R104, SRZ ;  /* 0x0000000000687805 */ /* 0x000fc4000001ff00 */
[----:B------:R-:W-:Y:S02]  /*1230*/  CS2R R106, SRZ ;  /* 0x00000000006a7805 */ /* 0x000fe4000001ff00 */
[----:B------:R-:W-:Y:S02]  /*1240*/  CS2R R108, SRZ ;  /* 0x00000000006c7805 */ /* 0x000fe4000001ff00 */
        /* <DEDUP_REMOVED lines=38> */
[----:B------:R-:W-:Y:S01]  /*14b0*/  CS2R R58, SRZ ;  /* 0x00000000003a7805 */ /* 0x000fe2000001ff00 */
[----:B------:R-:W-:Y:S01]  /*14c0*/  IMAD.MOV.U32 R60, RZ, RZ, RZ ;  /* 0x000000ffff3c7224 */ /* 0x000fe200078e00ff */
[----:B------:R-:W-:Y:S06]  /*14d0*/  @P0 BRA `(.L_x_45) ;  /* 0x0000000000280947 */ /* 0x000fec0003800000 */
[----:B-12-4-:R-:W1:Y:S01]  /*14e0*/  S2R R2, SR_LANEID ;  /* 0x0000000000027919 */ /* 0x016e620000000000 */
[----:B------:R-:W-:Y:S05]  /*14f0*/  WARPSYNC.ALL ;  /* 0x0000000000007948 */ /* 0x000fea0003800000 */
[----:B-1----:R-:W-:-:S05]  /*1500*/  IMAD.SHL.U32 R6, R2, 0x4, RZ ;  /* 0x0000000402067824 */ /* 0x002fca00078e00ff */
[----:B------:R-:W1:Y:S01]  /*1510*/  LDS R5, [R6+UR8] ;  /* 0x0000000806057984 */ /* 0x000e620008000800 */
[----:B------:R-:W-:-:S05]  /*1520*/  IADD3 R2, P3, R6, UR24, RZ ;  /* 0x0000001806027c10 */ /* 0x000fca000ff7e0ff */
[----:B------:R-:W-:-:S05]  /*1530*/  IMAD.X R3, RZ, RZ, UR25, P3 ;  /* 0x00000019ff037e24 */ /* 0x000fca00098e06ff */
[----:B-1----:R1:W2:Y:S01]  /*1540*/  ATOMG.E.EXCH.STRONG.GPU PT, RZ, [R2], R5 ;  /* 0x0000000502ff73a8 */ /* 0x0022a200041ee100 */
[----:B------:R-:W-:-:S04]  /*1550*/  DEPBAR {5,4,3,2,1,0} ;  /* 0x0000003f0000791a */ /* 0x000fc80000000000 */
[----:B------:R1:W-:Y:S01]  /*1560*/  UTMACCTL.IV [UR24] ;  /* 0x00000000180079b9 */ /* 0x0003e20008000000 */
[----:B------:R-:W-:Y:S01]  /*1570*/  NOP ;  /* 0x0000000000007918 */ /* 0x000fe20000000000 */
.L_x_45:
[----:B------:R-:W-:Y:S05]  /*1580*/  @P0 BRA `(.L_x_46) ;  /* 0x00000000000c0947 */ /* 0x000fea0003800000 */
[----:B------:R0:W-:Y:S01]  /*1590*/  UTMACMDFLUSH ;  /* 0x00000000000079b7 */ /* 0x0001e20000000000 */
[----:B------:R-:W-:Y:S05]  /*15a0*/  @P0 BRA `(.L_x_46) ;  /* 0x0000000000040947 */ /* 0x000fea0003800000 */
[----:B------:R-:W-:-:S04]  /*15b0*/  DEPBAR.LE SB0, 0x0 ;  /* 0x000080000000791a */ /* 0x000fc80000000000 */
.L_x_46:
[----:B------:R-:W-:Y:S05]  /*15c0*/  WARPSYNC.ALL ;  /* 0x0000000000007948 */ /* 0x000fea0003800000 */
[----:B--2---:R-:W-:Y:S01]  /*15d0*/  BAR.SYNC.DEFER_BLOCKING 0x0 ;  /* 0x0000000000007b1d */ /* 0x004fe20000010000 */
[----:B------:R-:W-:Y:S01]  /*15e0*/  USHF.L.U32 UR7, UR36, 0x7, URZ ;  /* 0x0000000724077899 */ /* 0x000fe2000800063f */
[----:B------:R-:W-:Y:S01]  /*15f0*/  IMAD.MOV.U32 R61, RZ, RZ, RZ ;  /* 0x000000ffff3d7224 */ /* 0x000fe200078e00ff */
[----:B------:R-:W-:Y:S01]  /*1600*/  USHF.L.U32 UR11, UR37, 0x7, URZ ;  /* 0x00000007250b7899 */ /* 0x000fe2000800063f */
[----:B------:R-:W-:Y:S02]  /*1610*/  CS2R R62, SRZ ;  /* 0x00000000003e7805 */ /* 0x000fe4000001ff00 */
[----:B------:R-:W-:Y:S01]  /*1620*/  CS2R R64, SRZ ;  /* 0x0000000000407805 */ /* 0x000fe2000001ff00 */
[----:B------:R-:W-:Y:S01]  /*1630*/  VOTEU.ALL UP0, P2 ;  /* 0x00000000003f7886 */ /* 0x000fe20001000000 */
[----:B------:R-:W-:Y:S01]  /*1640*/  UMOV UR4, 0x1 ;  /* 0x0000000100047882 */ /* 0x000fe20000000000 */
[----:B------:R-:W-:-:S02]  /*1650*/  CS2R R66, SRZ ;  /* 0x0000000000427805 */ /* 0x000fc4000001ff00 */
[----:B------:R-:W-:Y:S02]  /*1660*/  CS2R R68, SRZ ;  /* 0x0000000000447805 */ /* 0x000fe4000001ff00 */
[----:B------:R-:W-:Y:S01]  /*1670*/  CS2R R70, SRZ ;  /* 0x0000000000467805 */ /* 0x000fe2000001ff00 */
[----:B------:R-:W-:-:S04]  /*1680*/  @!UP0 UIADD3 UR4, -UR4, 0x100000, URZ ;  /* 0x0010000004048890 */ /* 0x000fc8000fffe13f */
[----:B------:R-:W-:Y:S02]  /*1690*/  @!UP0 USHF.L.U32 UR5, UR4, 0xb, URZ ;  /* 0x0000000b04058899 */ /* 0x000fe4000800063f */
[----:B------:R-:W-:Y:S01]  /*16a0*/  @!UP0 USHF.L.U32 UR4, UR4, 0x1, URZ ;  /* 0x0000000104048899 */ /* 0x000fe2000800063f */
[----:B------:R-:W-:Y:S01]  /*16b0*/  CS2R R72, SRZ ;  /* 0x0000000000487805 */ /* 0x000fe2000001ff00 */
[----:B------:R-:W-:Y:S01]  /*16c0*/  VOTEU.ALL UP0, P2 ;  /* 0x00000000003f7886 */ /* 0x000fe20001000000 */
[----:B------:R-:W-:Y:S02]  /*16d0*/  CS2R R74, SRZ ;  /* 0x00000000004a7805 */ /* 0x000fe4000001ff00 */
[----:B------:R-:W-:Y:S02]  /*16e0*/  CS2R R76, SRZ ;  /* 0x00000000004c7805 */ /* 0x000fe4000001ff00 */
[----:B------:R-:W-:Y:S02]  /*16f0*/  CS2R R78, SRZ ;  /* 0x00000000004e7805 */ /* 0x000fe4000001ff00 */
[----:B------:R-:W-:-:S02]  /*1700*/  CS2R R80, SRZ ;  /* 0x0000000000507805 */ /* 0x000fc4000001ff00 */
[----:B------:R-:W-:Y:S02]  /*1710*/  CS2R R82, SRZ ;  /* 0x0000000000527805 */ /* 0x000fe4000001ff00 */
[----:B------:R-:W-:Y:S02]  /*1720*/  CS2R R84, SRZ ;  /* 0x0000000000547805 */ /* 0x000fe4000001ff00 */
[----:B------:R-:W-:Y:S01]  /*1730*/  CS2R R86, SRZ ;  /* 0x0000000000567805 */ /* 0x000fe2000001ff00 */
[----:B------:R-:W2:Y:S02]  /*1740*/  FENCE.VIEW.ASYNC.S ;  /* 0x00000000000073c6 */ /* 0x000ea40000000000 */
[----:B--2---:R2:W1:Y:S01]  /*1750*/  @!UP0 SYNCS.EXCH.64 URZ, [UR8+0x4000], UR4 ;  /* 0x00400004083f85b2 */ /* 0x0044620008000100 */
[----:B------:R-:W-:Y:S05]  /*1760*/  @!P1 BRA `(.L_x_47) ;  /* 0x0000000400f49947 */ /* 0x000fea0003800000 */
[----:B------:R-:W-:Y:S01]  /*1770*/  USHF.R.U32.HI UR16, URZ, 0x4, UR8 ;  /* 0x000000043f107899 */ /* 0x000fe20008011608 */
[----:B------:R-:W-:Y:S01]  /*1780*/  CS2R R88, SRZ ;  /* 0x0000000000587805 */ /* 0x000fe2000001ff00 */
[----:B--2---:R-:W-:Y:S01]  /*1790*/  UIADD3 UR4, UR8, 0x2000, URZ ;  /* 0x0000200008047890 */ /* 0x004fe2000fffe03f */
[----:B------:R-:W-:Y:S01]  /*17a0*/  CS2R R90, SRZ ;  /* 0x00000000005a7805 */ /* 0x000fe2000001ff00 */
[----:B------:R-:W-:Y:S01]  /*17b0*/  USGXT.U32 UR16, UR16, 0xe ;  /* 0x0000000e1010789a */ /* 0x000fe20008000000 */
[----:B------:R-:W-:Y:S01]  /*17c0*/  CS2R R92, SRZ ;  /* 0x00000000005c7805 */ /* 0x000fe2000001ff00 */
[----:B------:R-:W-:Y:S01]  /*17d0*/  USHF.R.U32.HI UR4, URZ, 0x4, UR4 ;  /* 0x000000043f047899 */ /* 0x000fe20008011604 */
[----:B------:R-:W-:Y:S01]  /*17e0*/  CS2R R94, SRZ ;  /* 0x00000000005e7805 */ /* 0x000fe2000001ff00 */
[----:B------:R-:W-:Y:S01]  /*17f0*/  UIADD3 UR12, UP0, UR16, 0x2, URZ ;  /* 0x00000002100c7890 */ /* 0x000fe2000ff1e03f */
[----:B------:R-:W-:Y:S01]  /*1800*/  CS2R R96, SRZ ;  /* 0x0000000000607805 */ /* 0x000fe2000001ff00 */
[----:B------:R-:W-:Y:S01]  /*1810*/  USGXT.U32 UR4, UR4, 0xe ;  /* 0x0000000e0404789a */ /* 0x000fe20008000000 */
[----:B------:R-:W-:Y:S01]  /*1820*/  CS2R R98, SRZ ;  /* 0x0000000000627805 */ /* 0x000fe2000001ff00 */
[----:B------:R-:W-:Y:S01]  /*1830*/  UMOV UR5, URZ ;  /* 0x0000003f00057c82 */ /* 0x000fe20008000000 */
[----:B------:R-:W-:Y:S01]  /*1840*/  CS2R R100, SRZ ;  /* 0x0000000000647805 */ /* 0x000fe2000001ff00 */
[----:B------:R-:W-:Y:S01]  /*1850*/  UIADD3.X UR13, UR5, -0x7fffffe0, URZ, UP0, !UPT ;  /* 0x80000020050d7890 */ /* 0x000fe200087fe43f */
        /* <DEDUP_REMOVED lines=56> */
[----:B------:R-:W-:Y:S01]  /*1be0*/  CS2R R86, SRZ ;  /* 0x0000000000567805 */ /* 0x000fe2000001ff00 */
[----:B------:R-:W-:Y:S01]  /*1bf0*/  UMOV UR14, 0xfffffffe ;  /* 0xfffffffe000e7882 */ /* 0x000fe20000000000 */
[----:B------:R-:W-:Y:S01]  /*1c00*/  UMOV UR15, 0x7fffffdf ;  /* 0x7fffffdf000f7882 */ /* 0x000fe20000000000 */
[----:B------:R-:W-:Y:S02]  /*1c10*/  UIADD3.64 UR28, UR12, 0xfe, URZ ;  /* 0x000000fe0c1c7897 */ /* 0x000fe4000fffe03f */
[----:B------:R-:W-:Y:S02]  /*1c20*/  UIADD3.64 UR14, UR4, -UR14, URZ ;  /* 0x8000000e040e7297 */ /* 0x000fe4000fffe03f */
[----:B------:R-:W-:Y:S01]  /*1c30*/  UIADD3.64 UR32, UR12, 0x100, URZ ;  /* 0x000001000c207897 */ /* 0x000fe2000fffe03f */
[----:B------:R-:W-:Y:S01]  /*1c40*/  UMOV UR10, URZ ;  /* 0x0000003f000a7c82 */ /* 0x000fe20008000000 */
[----:B------:R-:W-:Y:S01]  /*1c50*/  UMOV UR18, UR4 ;  /* 0x0000000400127c82 */ /* 0x000fe20008000000 */
[----:B------:R-:W-:-:S09]  /*1c60*/  UMOV UR19, 0x80000020 ;  /* 0x8000002000137882 */ /* 0x000fd20000000000 */
.L_x_49:
[----:B-1----:R-:W-:Y:S01]  /*1c70*/  BAR.SYNC.DEFER_BLOCKING 0x0 ;  /* 0x0000000000007b1d */ /* 0x002fe20000010000 */
[----:B----4-:R-:W-:Y:S01]  /*1c80*/  @!P2 IMAD.MOV.U32 R2, RZ, RZ, 0x4000 ;  /* 0x00004000ff02a424 */ /* 0x010fe200078e00ff */
[----:B------:R-:W-:Y:S02]  /*1c90*/  ELECT P0, URZ, PT ;  /* 0x00000000003f782f */ /* 0x000fe40003800000 */
[----:B------:R-:W-:Y:S02]  /*1ca0*/  ELECT P1, URZ, PT ;  /* 0x00000000003f782f */ /* 0x000fe40003820000 */
[C---:B------:R-:W-:Y:S01]  /*1cb0*/  ISETP.LT.U32.AND P0, PT, R4.reuse, 0x20, P0 ;  /* 0x000000200400780c */ /* 0x040fe20000701070 */
[----:B------:R-:W-:Y:S01]  /*1cc0*/  UMOV UR6, UR10 ;  /* 0x0000000a00067c82 */ /* 0x000fe20008000000 */
[----:B------:R-:W-:Y:S01]  /*1cd0*/  ISETP.LT.U32.AND P1, PT, R4, 0x20, P1 ;  /* 0x000000200400780c */ /* 0x000fe20000f21070 */
[----:B------:R-:W-:-:S10]  /*1ce0*/  UMOV UR17, 0x80000020 ;  /* 0x8000002000117882 */ /* 0x000fd40000000000 */
[----:B------:R-:W-:Y:S01]  /*1cf0*/  VOTEU.ANY UP0, P0 ;  /* 0x00000000003f7886 */ /* 0x000fe20000000100 */
[----:B------:R-:W-:Y:S01]  /*1d00*/  VOTEU.ANY UP2, P0 ;  /* 0x00000000003f7886 */ /* 0x000fe20000040100 */
[----:B------:R-:W-:Y:S01]  /*1d10*/  VOTEU.ANY UP1, P1 ;  /* 0x00000000003f7886 */ /* 0x000fe20000820100 */
[----:B------:R-:W-:Y:S01]  /*1d20*/  VOTEU.ANY UP3, P1 ;  /* 0x00000000003f7886 */ /* 0x000fe20000860100 */
[----:B------:R1:W-:Y:S01]  /*1d30*/  @!P2 SYNCS.ARRIVE.TRANS64 RZ, [UR8+0x4000], R2 ;  /* 0x00400002ffffa9a7 */ /* 0x0003e20008000008 */
[----:B------:R2:W-:Y:S06]  /*1d40*/  MEMBAR.ALL.CTA ;  /* 0x0000000000007992 */ /* 0x0005ec0000008000 */
[----:B--2---:R-:W2:Y:S01]  /*1d50*/  FENCE.VIEW.ASYNC.S ;  /* 0x00000000000073c6 */ /* 0x004ea20000000000 */
[----:B------:R-:W-:Y:S01]  /*1d60*/  @UP0 UIADD3 UR9, UR8, 0x4000, URZ ;  /* 0x0000400008090890 */ /* 0x000fe2000fffe03f */
[----:B------:R-:W-:Y:S01]  /*1d70*/  @UP0 UMOV UR26, UR20 ;  /* 0x00000014001a0c82 */ /* 0x000fe20008000000 */
[----:B------:R-:W-:Y:S01]  /*1d80*/  @UP0 UMOV UR27, UR21 ;  /* 0x00000015001b0c82 */ /* 0x000fe20008000000 */
[----:B------:R-:W-:-:S02]  /*1d90*/  @UP1 UIADD3 UR4, UR8, 0x2000, URZ ;  /* 0x0000200008041890 */ /* 0x000fc4000fffe03f */
[----:B------:R-:W-:Y:S01]  /*1da0*/  @UP1 UIADD3 UR5, UR8, 0x4000, URZ ;  /* 0x0000400008051890 */ /* 0x000fe2000fffe03f */
[----:B-1----:R-:W-:Y:S01]  /*1db0*/  SHF.L.U32 R2, R7, 0x1f, RZ ;  /* 0x0000001f07027819 */ /* 0x002fe200000006ff */
[----:B------:R-:W-:Y:S01]  /*1dc0*/  @UP1 UMOV UR30, UR22 ;  /* 0x00000016001e1c82 */ /* 0x000fe20008000000 */
[----:B------:R-:W-:Y:S01]  /*1dd0*/  @UP1 UMOV UR31, UR23 ;  /* 0x00000017001f1c82 */ /* 0x000fe20008000000 */
[----:B--2---:R-:W-:Y:S06]  /*1de0*/  BAR.SYNC.DEFER_BLOCKING 0x0 ;  /* 0x0000000000007b1d */ /* 0x004fec0000010000 */
[----:B------:R1:W-:Y:S02]  /*1df0*/  @UP2 UTMALDG.2D [UR8], [UR26] ;  /* 0x000000081a0025b4 */ /* 0x0003e40008008000 */
[----:B------:R-:W-:Y:S06]  /*1e00*/  BAR.SYNC.DEFER_BLOCKING 0x0 ;  /* 0x0000000000007b1d */ /* 0x000fec0000010000 */
[----:B------:R1:W-:Y:S02]  /*1e10*/  @UP3 UTMALDG.2D [UR4], [UR30] ;  /* 0x000000041e0035b4 */ /* 0x0003e40008008000 */
[----:B------:R-:W-:Y:S06]  /*1e20*/  BAR.SYNC.DEFER_BLOCKING 0x0 ;  /* 0x0000000000007b1d */ /* 0x000fec0000010000 */
[----:B------:R-:W2:Y:S02]  /*1e30*/  SYNCS.PHASECHK.TRANS64.TRYWAIT P0, [UR8+0x4000], R2 ;  /* 0x00400002ff0075a7 */ /* 0x000ea40008000148 */
[----:B-12---:R-:W-:Y:S05]  /*1e40*/  @!P0 BRA `(.L_x_48) ;  /* 0x0000000800148947 */ /* 0x006fea0003800000 */
.L_x_50:
[----:B------:R-:W-:Y:S02]  /*1e50*/  WARPGROUP.DEPBAR.LE gsb0, 0x0 ;  /* 0x00008000000079c5 */ /* 0x000fe40000010000 */
[----:B------:R-:W-:Y:S01]  /*1e60*/  WARPGROUP.ARRIVE ;  /* 0x00000000000079c5 */ /* 0x000fe20000000000 */
[----:B------:R-:W-:Y:S01]  /*1e70*/  UMOV UR30, UR18 ;  /* 0x00000012001e7c82 */ /* 0x000fe20008000000 */
[----:B------:R-:W-:Y:S01]  /*1e80*/  UMOV UR31, UR19 ;  /* 0x00000013001f7c82 */ /* 0x000fe20008000000 */
[----:B------:R-:W1:Y:S01]  /*1e90*/  LDC R2, c[0x0][0x230] ;  /* 0x00008c00ff027b82 */ /* 0x000e620000000800 */
[----:B------:R-:W-:Y:S01]  /*1ea0*/  UIADD3 UR10, UR10, 0x20, URZ ;  /* 0x000000200a0a7890 */ /* 0x000fe2000fffe03f */
[----:B------:R-:W-:Y:S01]  /*1eb0*/  LOP3.LUT R7, R7, 0x1, RZ, 0x3c, !PT ;  /* 0x0000000107077812 */ /* 0x000fe200078e3cff */
[----:B------:R-:W-:Y:S01]  /*1ec0*/  HGMMA.64x128x16.F32 R88, gdesc[UR16], R88 ;  /* 0x01e00000105879f0 */ /* 0x000fe20008700858 */
[----:B------:R-:W-:Y:S01]  /*1ed0*/  UMOV UR34, UR14 ;  /* 0x0000000e00227c82 */ /* 0x000fe20008000000 */
[----:B------:R-:W-:-:S02]  /*1ee0*/  UMOV UR35, UR15 ;  /* 0x0000000f00237c82 */ /* 0x000fc40008000000 */
[----:B-1----:R-:W-:-:S08]  /*1ef0*/  ISETP.LE.AND P0, PT, R2, UR10, PT ;  /* 0x0000000a02007c0c */ /* 0x002fd0000bf03270 */
[----:B------:R-:W-:-:S12]  /*1f00*/  HGMMA.64x128x16.F32 R88, gdesc[UR12], R88 ;  /* 0x01e000000c5879f0 */ /* 0x000fd80008700858 */
[----:B------:R-:W-:-:S12]  /*1f10*/  HGMMA.64x128x16.F32 R24, gdesc[UR28], R24 ;  /* 0x01e000001c1879f0 */ /* 0x000fd80008700818 */
[----:B------:R-:W-:Y:S01]  /*1f20*/  HGMMA.64x128x16.F32 R24, gdesc[UR32], R24, gsb0 ;  /* 0x01e00000201879f0 */ /* 0x000fe20008000818 */
[----:B------:R-:W-:Y:S05]  /*1f30*/  @!P0 BRA `(.L_x_49) ;  /* 0xfffffffc004c8947 */ /* 0x000fea000383ffff */
.L_x_47:
[----:B------:R-:W-:Y:S02]  /*1f40*/  WARPGROUP.DEPBAR.LE gsb0, 0x0 ;  /* 0x00008000000079c5 */ /* 0x000fe40000010000 */
[----:B-1----:R-:W-:Y:S01]  /*1f50*/  BAR.SYNC.DEFER_BLOCKING 0x0 ;  /* 0x0000000000007b1d */ /* 0x002fe20000010000 */
[C---:B----4-:R-:W-:Y:S01]  /*1f60*/  IMAD.SHL.U32 R2, R0.reuse, 0x80, RZ ;  /* 0x0000008000027824 */ /* 0x050fe200078e00ff */
[----:B------:R-:W-:Y:S01]  /*1f70*/  F2FP.F16.F32.PACK_AB R88, R89, R88 ;  /* 0x000000585958723e */ /* 0x000fe200000000ff */
[----:B------:R-:W-:Y:S01]  /*1f80*/  IMAD.SHL.U32 R3, R0, 0x10, RZ ;  /* 0x0000001000037824 */ /* 0x000fe200078e00ff */
[----:B------:R-:W-:Y:S02]  /*1f90*/  ELECT P0, URZ, PT ;  /* 0x00000000003f782f */ /* 0x000fe40003800000 */
[----:B------:R-:W-:Y:S01]  /*1fa0*/  F2FP.F16.F32.PACK_AB R89, R91, R90 ;  /* 0x0000005a5b59723e */ /* 0x000fe200000000ff */
[----:B------:R-:W-:Y:S01]  /*1fb0*/  UMOV UR14, UR11 ;  /* 0x0000000b000e7c82 */ /* 0x000fe20008000000 */
[----:B------:R-:W-:-:S02]  /*1fc0*/  LOP3.LUT R2, R2, 0x780, RZ, 0xc0, !PT ;  /* 0x0000078002027812 */ /* 0x000fc400078ec0ff */
[----:B------:R-:W-:Y:S02]  /*1fd0*/  F2FP.F16.F32.PACK_AB R120, R121, R120 ;  /* 0x000000787978723e */ /* 0x000fe400000000ff */
[----:B------:R-:W-:Y:S01]  /*1fe0*/  LOP3.LUT R3, R2, 0x70, R3, 0xf8, !PT ;  /* 0x0000007002037812 */ /* 0x000fe200078ef803 */
[----:B------:R-:W-:Y:S01]  /*1ff0*/  IMAD.SHL.U32 R2, R0, 0x40, RZ ;  /* 0x0000004000027824 */ /* 0x000fe200078e00ff */
[----:B------:R-:W-:Y:S02]  /*2000*/  F2FP.F16.F32.PACK_AB R90, R93, R92 ;  /* 0x0000005c5d5a723e */ /* 0x000fe400000000ff */
[--C-:B------:R-:W-:Y:S02]  /*2010*/  LOP3.LUT R3, R3, 0x10, R0.reuse, 0x78, !PT ;  /* 0x0000001003037812 */ /* 0x100fe400078e7800 */
[----:B------:R-:W-:Y:S02]  /*2020*/  SHF.R.U32.HI R0, RZ, 0x5, R0 ;  /* 0x00000005ff007819 */ /* 0x000fe40000011600 */
[----:B------:R-:W-:-:S02]  /*2030*/  LOP3.LUT R2, R3, 0x1800, R2, 0xf8, !PT ;  /* 0x0000180003027812 */ /* 0x000fc400078ef802 */
[----:B--2---:R-:W-:Y:S02]  /*2040*/  R2UR UR4, R0 ;  /* 0x00000000000472ca */ /* 0x004fe400000e0000 */
[C---:B------:R-:W-:Y:S01]  /*2050*/  LOP3.LUT R3, R2.reuse, 0x20, RZ, 0x3c, !PT ;  /* 0x0000002002037812 */ /* 0x040fe200078e3cff */
[----:B------:R-:W1:Y:S01]  /*2060*/  @!P2 SYNCS.CCTL.IV [UR8+0x4000] ;  /* 0x00400000ff00a9b1 */ /* 0x000e620008000008 */
[----:B------:R-:W-:Y:S01]  /*2070*/  F2FP.F16.F32.PACK_AB R91, R95, R94 ;  /* 0x0000005e5f5b723e */ /* 0x000fe200000000ff */
[----:B------:R-:W-:Y:S01]  /*2080*/  VIADD R0, R2, UR8 ;  /* 0x0000000802007c36 */ /* 0x000fe20008000000 */
[----:B-1----:R-:W-:Y:S01]  /*2090*/  BAR.SYNC.DEFER_BLOCKING 0x0 ;  /* 0x0000000000007b1d */ /* 0x002fe20000010000 */
[----:B------:R-:W-:Y:S01]  /*20a0*/  F2FP.F16.F32.PACK_AB R121, R123, R122 ;  /* 0x0000007a7b79723e */ /* 0x000fe200000000ff */
[----:B------:R-:W-:Y:S01]  /*20b0*/  VIADD R3, R3, UR8 ;  /* 0x0000000803037c36 */ /* 0x000fe20008000000 */
[----:B------:R-:W-:Y:S02]  /*20c0*/  F2FP.F16.F32.PACK_AB R24, R25, R24 ;  /* 0x000000181918723e */ /* 0x000fe400000000ff */
[----:B------:R-:W-:-:S02]  /*20d0*/  F2FP.F16.F32.PACK_AB R122, R125, R124 ;  /* 0x0000007c7d7a723e */ /* 0x000fc400000000ff */
[----:B------:R-:W-:Y:S01]  /*20e0*/  F2FP.F16.F32.PACK_AB R123, R127, R126 ;  /* 0x0000007e7f7b723e */ /* 0x000fe200000000ff */
[----:B------:R-:W-:Y:S01]  /*20f0*/  ULOP3.LUT UR4, UR4, 0x1, URZ, 0xc0, !UPT ;  /* 0x0000000104047892 */ /* 0x000fe2000f8ec03f */
[----:B------:R-:W-:Y:S02]  /*2100*/  F2FP.F16.F32.PACK_AB R25, R27, R26 ;  /* 0x0000001a1b19723e */ /* 0x000fe400000000ff */
[----:B------:R-:W-:Y:S01]  /*2110*/  F2FP.F16.F32.PACK_AB R56, R57, R56 ;  /* 0x000000383938723e */ /* 0x000fe200000000ff */
[----:B------:R-:W-:Y:S01]  /*2120*/  ULEA UR13, UR4, UR7, 0x6 ;  /* 0x00000007040d7291 */ /* 0x000fe2000f8e303f */
[----:B------:R-:W-:Y:S01]  /*2130*/  F2FP.F16.F32.PACK_AB R96, R97, R96 ;  /* 0x000000606160723e */ /* 0x000fe200000000ff */
[----:B------:R-:W-:Y:S01]  /*2140*/  ULEA UR12, UR4, UR8, 0xe ;  /* 0x00000008040c7291 */ /* 0x000fe2000f8e703f */
[----:B------:R-:W-:Y:S02]  /*2150*/  F2FP.F16.F32.PACK_AB R26, R29, R28 ;  /* 0x0000001c1d1a723e */ /* 0x000fe400000000ff */
[----:B------:R-:W-:-:S02]  /*2160*/  F2FP.F16.F32.PACK_AB R27, R31, R30 ;  /* 0x0000001e1f1b723e */ /* 0x000fc400000000ff */
[----:B------:R-:W-:Y:S02]  /*2170*/  F2FP.F16.F32.PACK_AB R57, R59, R58 ;  /* 0x0000003a3b39723e */ /* 0x000fe400000000ff */
[----:B------:R-:W-:Y:S02]  /*2180*/  ISETP.LT.U32.AND P0, PT, R4, 0x40, P0 ;  /* 0x000000400400780c */ /* 0x000fe40000701070 */
[----:B------:R-:W-:Y:S01]  /*2190*/  F2FP.F16.F32.PACK_AB R97, R99, R98 ;  /* 0x000000626361723e */ /* 0x000fe200000000ff */
[----:B------:R-:W-:Y:S01]  /*21a0*/  STSM.16.M88.4 [R0], R88 ;  /* 0x0000005800007844 */ /* 0x000fe20000000200 */
[----:B------:R-:W-:Y:S02]  /*21b0*/  F2FP.F16.F32.PACK_AB R128, R129, R128 ;  /* 0x000000808180723e */ /* 0x000fe400000000ff */
[----:B------:R-:W-:Y:S01]  /*21c0*/  F2FP.F16.F32.PACK_AB R58, R61, R60 ;  /* 0x0000003c3d3a723e */ /* 0x000fe200000000ff */
[----:B------:R-:W-:Y:S01]  /*21d0*/  STSM.16.M88.4 [R0+0x4000], R120 ;  /* 0x0040007800007844 */ /* 0x000fe20000000200 */
[----:B------:R-:W-:-:S02]  /*21e0*/  F2FP.F16.F32.PACK_AB R59, R63, R62 ;  /* 0x0000003e3f3b723e */ /* 0x000fc400000000ff */
[----:B------:R-:W-:Y:S01]  /*21f0*/  LOP3.LUT R4, R2, 0x40, RZ, 0x3c, !PT ;  /* 0x0000004002047812 */ /* 0x000fe200078e3cff */
[----:B------:R-:W-:Y:S01]  /*2200*/  STSM.16.M88.4 [R0+0x2000], R24 ;  /* 0x0020001800007844 */ /* 0x000fe20000000200 */
[----:B------:R-:W-:Y:S01]  /*2210*/  F2FP.F16.F32.PACK_AB R98, R101, R100 ;  /* 0x000000646562723e */ /* 0x000fe200000000ff */
[----:B------:R-:W-:Y:S01]  /*2220*/  VOTEU.ANY UP0, P0 ;  /* 0x00000000003f7886 */ /* 0x000fe20000000100 */
[----:B------:R-:W-:Y:S01]  /*2230*/  F2FP.F16.F32.PACK_AB R99, R103, R102 ;  /* 0x000000666763723e */ /* 0x000fe200000000ff */
[----:B------:R-:W-:Y:S01]  /*2240*/  STSM.16.M88.4 [R0+0x6000], R56 ;  /* 0x0060003800007844 */ /* 0x000fe20000000200 */
[----:B------:R-:W-:Y:S01]  /*2250*/  F2FP.F16.F32.PACK_AB R129, R131, R130 ;  /* 0x000000828381723e */ /* 0x000fe200000000ff */
[----:B------:R-:W-:Y:S01]  /*2260*/  VIADD R4, R4, UR8 ;  /* 0x0000000804047c36 */ /* 0x000fe20008000000 */
[----:B------:R-:W-:Y:S01]  /*2270*/  F2FP.F16.F32.PACK_AB R32, R33, R32 ;  /* 0x000000202120723e */ /* 0x000fe200000000ff */
[----:B------:R-:W-:Y:S01]  /*2280*/  STSM.16.M88.4 [R3], R96 ;  /* 0x0000006003007844 */ /* 0x000fe20000000200 */
[----:B------:R-:W-:Y:S01]  /*2290*/  F2FP.F16.F32.PACK_AB R130, R133, R132 ;  /* 0x000000848582723e */ /* 0x000fe200000000ff */
[----:B------:R-:W-:Y:S01]  /*22a0*/  VOTEU.ANY UP1, P0 ;  /* 0x00000000003f7886 */ /* 0x000fe20000020100 */
[----:B------:R-:W-:Y:S01]  /*22b0*/  F2FP.F16.F32.PACK_AB R131, R135, R134 ;  /* 0x000000868783723e */ /* 0x000fe200000000ff */
[----:B------:R-:W-:Y:S01]  /*22c0*/  @UP0 UMOV UR4, UR24 ;  /* 0x0000001800040c82 */ /* 0x000fe20008000000 */
[----:B------:R-:W-:Y:S01]  /*22d0*/  F2FP.F16.F32.PACK_AB R33, R35, R34 ;  /* 0x000000222321723e */ /* 0x000fe200000000ff */
[----:B------:R-:W-:Y:S01]  /*22e0*/  @UP0 UMOV UR5, UR25 ;  /* 0x0000001900050c82 */ /* 0x000fe20008000000 */
[----:B------:R-:W-:Y:S01]  /*22f0*/  F2FP.F16.F32.PACK_AB R64, R65, R64 ;  /* 0x000000404140723e */ /* 0x000fe200000000ff */
[----:B------:R-:W-:Y:S01]  /*2300*/  STSM.16.M88.4 [R3+0x4000], R128 ;  /* 0x0040008003007844 */ /* 0x000fe20000000200 */
[----:B------:R-:W-:-:S02]  /*2310*/  F2FP.F16.F32.PACK_AB R104, R105, R104 ;  /* 0x000000686968723e */ /* 0x000fc400000000ff */
[----:B------:R-:W-:Y:S02]  /*2320*/  F2FP.F16.F32.PACK_AB R34, R37, R36 ;  /* 0x000000242522723e */ /* 0x000fe400000000ff */
[----:B------:R-:W-:Y:S02]  /*2330*/  F2FP.F16.F32.PACK_AB R35, R39, R38 ;  /* 0x000000262723723e */ /* 0x000fe400000000ff */
[----:B------:R-:W-:Y:S02]  /*2340*/  F2FP.F16.F32.PACK_AB R65, R67, R66 ;  /* 0x000000424341723e */ /* 0x000fe400000000ff */
[----:B------:R-:W-:Y:S01]  /*2350*/  F2FP.F16.F32.PACK_AB R105, R107, R106 ;  /* 0x0000006a6b69723e */ /* 0x000fe200000000ff */
[----:B------:R-:W-:Y:S01]  /*2360*/  STSM.16.M88.4 [R3+0x2000], R32 ;  /* 0x0020002003007844 */ /* 0x000fe20000000200 */
[----:B------:R-:W-:Y:S02]  /*2370*/  F2FP.F16.F32.PACK_AB R136, R137, R136 ;  /* 0x000000888988723e */ /* 0x000fe400000000ff */
[----:B------:R-:W-:-:S02]  /*2380*/  F2FP.F16.F32.PACK_AB R66, R69, R68 ;  /* 0x000000444542723e */ /* 0x000fc400000000ff */
[----:B------:R-:W-:Y:S02]  /*2390*/  F2FP.F16.F32.PACK_AB R67, R71, R70 ;  /* 0x000000464743723e */ /* 0x000fe400000000ff */
[----:B------:R-:W-:Y:S02]  /*23a0*/  LOP3.LUT R2, R2, 0x60, RZ, 0x3c, !PT ;  /* 0x0000006002027812 */ /* 0x000fe400078e3cff */
[----:B------:R-:W-:Y:S01]  /*23b0*/  F2FP.F16.F32.PACK_AB R106, R109, R108 ;  /* 0x0000006c6d6a723e */ /* 0x000fe200000000ff */
[----:B------:R-:W-:Y:S01]  /*23c0*/  STSM.16.M88.4 [R3+0x6000], R64 ;  /* 0x0060004003007844 */ /* 0x000fe20000000200 */
[----:B------:R-:W-:Y:S01]  /*23d0*/  F2FP.F16.F32.PACK_AB R107, R111, R110 ;  /* 0x0000006e6f6b723e */ /* 0x000fe200000000ff */
[----:B------:R-:W-:Y:S01]  /*23e0*/  VIADD R2, R2, UR8 ;  /* 0x0000000802027c36 */ /* 0x000fe20008000000 */
[----:B------:R-:W-:Y:S02]  /*23f0*/  F2FP.F16.F32.PACK_AB R137, R139, R138 ;  /* 0x0000008a8b89723e */ /* 0x000fe400000000ff */
[----:B------:R-:W-:Y:S01]  /*2400*/  F2FP.F16.F32.PACK_AB R40, R41, R40 ;  /* 0x000000282928723e */ /* 0x000fe200000000ff */
[----:B------:R-:W-:Y:S01]  /*2410*/  STSM.16.M88.4 [R4], R104 ;  /* 0x0000006804007844 */ /* 0x000fe20000000200 */
[----:B------:R-:W-:-:S02]  /*2420*/  F2FP.F16.F32.PACK_AB R138, R141, R140 ;  /* 0x0000008c8d8a723e */ /* 0x000fc400000000ff */
[----:B------:R-:W-:Y:S02]  /*2430*/  F2FP.F16.F32.PACK_AB R139, R143, R142 ;  /* 0x0000008e8f8b723e */ /* 0x000fe400000000ff */
[----:B------:R-:W-:Y:S02]  /*2440*/  F2FP.F16.F32.PACK_AB R41, R43, R42 ;  /* 0x0000002a2b29723e */ /* 0x000fe400000000ff */
[----:B------:R-:W-:Y:S01]  /*2450*/  F2FP.F16.F32.PACK_AB R72, R73, R72 ;  /* 0x000000484948723e */ /* 0x000fe200000000ff */
[----:B------:R-:W-:Y:S01]  /*2460*/  STSM.16.M88.4 [R4+0x4000], R136 ;  /* 0x0040008804007844 */ /* 0x000fe20000000200 */
[----:B------:R-:W-:Y:S02]  /*2470*/  F2FP.F16.F32.PACK_AB R112, R113, R112 ;  /* 0x000000707170723e */ /* 0x000fe400000000ff */
[----:B------:R-:W-:Y:S02]  /*2480*/  F2FP.F16.F32.PACK_AB R42, R45, R44 ;  /* 0x0000002c2d2a723e */ /* 0x000fe400000000ff */
[----:B------:R-:W-:-:S02]  /*2490*/  F2FP.F16.F32.PACK_AB R43, R47, R46 ;  /* 0x0000002e2f2b723e */ /* 0x000fc400000000ff */
[----:B------:R-:W-:Y:S02]  /*24a0*/  F2FP.F16.F32.PACK_AB R73, R75, R74 ;  /* 0x0000004a4b49723e */ /* 0x000fe400000000ff */
[----:B------:R-:W-:Y:S01]  /*24b0*/  F2FP.F16.F32.PACK_AB R113, R115, R114 ;  /* 0x000000727371723e */ /* 0x000fe200000000ff */
[----:B------:R-:W-:Y:S01]  /*24c0*/  STSM.16.M88.4 [R4+0x2000], R40 ;  /* 0x0020002804007844 */ /* 0x000fe20000000200 */
[----:B------:R-:W-:Y:S02]  /*24d0*/  F2FP.F16.F32.PACK_AB R144, R145, R144 ;  /* 0x000000909190723e */ /* 0x000fe400000000ff */
[----:B------:R-:W-:Y:S02]  /*24e0*/  F2FP.F16.F32.PACK_AB R74, R77, R76 ;  /* 0x0000004c4d4a723e */ /* 0x000fe400000000ff */
[----:B------:R-:W-:Y:S02]  /*24f0*/  F2FP.F16.F32.PACK_AB R75, R79, R78 ;  /* 0x0000004e4f4b723e */ /* 0x000fe400000000ff */
[----:B------:R-:W-:-:S02]  /*2500*/  F2FP.F16.F32.PACK_AB R114, R117, R116 ;  /* 0x000000747572723e */ /* 0x000fc400000000ff */
[----:B------:R-:W-:Y:S01]  /*2510*/  F2FP.F16.F32.PACK_AB R115, R119, R118 ;  /* 0x000000767773723e */ /* 0x000fe200000000ff */
[----:B------:R-:W-:Y:S01]  /*2520*/  STSM.16.M88.4 [R4+0x6000], R72 ;  /* 0x0060004804007844 */ /* 0x000fe20000000200 */
[----:B------:R-:W-:Y:S02]  /*2530*/  F2FP.F16.F32.PACK_AB R145, R147, R146 ;  /* 0x000000929391723e */ /* 0x000fe400000000ff */
[----:B------:R-:W-:Y:S01]  /*2540*/  F2FP.F16.F32.PACK_AB R48, R49, R48 ;  /* 0x000000303130723e */ /* 0x000fe200000000ff */
[----:B------:R-:W-:Y:S01]  /*2550*/  STSM.16.M88.4 [R2], R112 ;  /* 0x0000007002007844 */ /* 0x000fe20000000200 */
[----:B------:R-:W-:Y:S02]  /*2560*/  F2FP.F16.F32.PACK_AB R146, R149, R148 ;  /* 0x000000949592723e */ /* 0x000fe400000000ff */
[----:B------:R-:W-:Y:S02]  /*2570*/  F2FP.F16.F32.PACK_AB R147, R151, R150 ;  /* 0x000000969793723e */ /* 0x000fe400000000ff */
[----:B------:R-:W-:-:S02]  /*2580*/  F2FP.F16.F32.PACK_AB R49, R51, R50 ;  /* 0x000000323331723e */ /* 0x000fc400000000ff */
[----:B------:R-:W-:Y:S01]  /*2590*/  F2FP.F16.F32.PACK_AB R80, R81, R80 ;  /* 0x000000505150723e */ /* 0x000fe200000000ff */
[----:B------:R-:W-:Y:S01]  /*25a0*/  STSM.16.M88.4 [R2+0x4000], R144 ;  /* 0x0040009002007844 */ /* 0x000fe20000000200 */
[----:B------:R-:W-:Y:S02]  /*25b0*/  F2FP.F16.F32.PACK_AB R50, R53, R52 ;  /* 0x000000343532723e */ /* 0x000fe400000000ff */
[----:B------:R-:W-:Y:S02]  /*25c0*/  F2FP.F16.F32.PACK_AB R51, R55, R54 ;  /* 0x000000363733723e */ /* 0x000fe400000000ff */
[----:B------:R-:W-:Y:S02]  /*25d0*/  F2FP.F16.F32.PACK_AB R81, R83, R82 ;  /* 0x000000525351723e */ /* 0x000fe400000000ff */
[----:B------:R-:W-:Y:S01]  /*25e0*/  F2FP.F16.F32.PACK_AB R82, R85, R84 ;  /* 0x000000545552723e */ /* 0x000fe200000000ff */
[----:B------:R-:W-:Y:S01]  /*25f0*/  STSM.16.M88.4 [R2+0x2000], R48 ;  /* 0x0020003002007844 */ /* 0x000fe20000000200 */
[----:B------:R-:W-:-:S05]  /*2600*/  F2FP.F16.F32.PACK_AB R83, R87, R86 ;  /* 0x000000565753723e */ /* 0x000fca00000000ff */
[----:B------:R-:W-:Y:S01]  /*2610*/  STSM.16.M88.4 [R2+0x6000], R80 ;  /* 0x0060005002007844 */ /* 0x000fe20000000200 */
[----:B------:R1:W-:Y:S06]  /*2620*/  MEMBAR.ALL.CTA ;  /* 0x0000000000007992 */ /* 0x0003ec0000008000 */
[----:B-1----:R-:W1:Y:S02]  /*2630*/  FENCE.VIEW.ASYNC.S ;  /* 0x00000000000073c6 */ /* 0x002e640000000000 */
[----:B-1----:R-:W-:Y:S06]  /*2640*/  BAR.SYNC.DEFER_BLOCKING 0x0 ;  /* 0x0000000000007b1d */ /* 0x002fec0000010000 */
[----:B------:R1:W-:Y:S01]  /*2650*/  @UP1 UTMASTG.2D [UR12], [UR4] ;  /* 0x0000000c040013b5 */ /* 0x0003e20008008000 */
[----:B------:R0:W-:Y:S01]  /*2660*/  UTMACMDFLUSH ;  /* 0x00000000000079b7 */ /* 0x0001e20000000000 */
[----:B------:R-:W-:-:S04]  /*2670*/  DEPBAR.LE SB0, 0x0 ;  /* 0x000080000000791a */ /* 0x000fc80000000000 */
[----:B------:R-:W-:Y:S06]  /*2680*/  BAR.SYNC.DEFER_BLOCKING 0x0 ;  /* 0x0000000000007b1d */ /* 0x000fec0000010000 */
[----:B-1----:R-:W-:Y:S05]  /*2690*/  EXIT ;  /* 0x000000000000794d */ /* 0x002fea0003800000 */
.L_x_48:
[----:B------:R-:W1:Y:S02]  /*26a0*/  SYNCS.PHASECHK.TRANS64.TRYWAIT P0, [UR8+0x4000], R2 ;  /* 0x00400002ff0075a7 */ /* 0x000e640008000148 */
[----:B-1----:R-:W-:Y:S05]  /*26b0*/  @!P0 BRA `(.L_x_48) ;  /* 0xfffffffc00f88947 */ /* 0x002fea000383ffff */
[----:B------:R-:W-:Y:S05]  /*26c0*/  BRA `(.L_x_50) ;  /* 0xfffffff400e07947 */ /* 0x000fea000383ffff */
.L_x_51:
[----:B------:R-:W-:-:S00]  /*26d0*/  BRA `(.L_x_51) ;  /* 0xfffffffc00fc7947 */ /* 0x000fc0000383ffff */
[----:B------:R-:W-:-:S00]  /*26e0*/  NOP ;  /* 0x0000000000007918 */ /* 0x000fc00000000000 */
        /* <DEDUP_REMOVED lines=9> */
.L_x_52:


//--------------------- .nv.shared.gluon_wgmma    --------------------------
	.section	.nv.shared.gluon_wgmma,"aw",@nobits
	.sectionflags	@""
	.align	16
	.zero		1024


//--------------------- .nv.shared.reserved.0     --------------------------
	.section	.nv.shared.reserved.0,"aw",@nobits
	.weak		__nv_reservedSMEM_offset_0_alias
	.size		__nv_reservedSMEM_offset_0_alias, 0, 0
	.other		__nv_reservedSMEM_offset_0_alias,@"STO_CUDA_RESERVED_SHARED STV_DEFAULT"
__nv_reservedSMEM_offset_0_alias:
	.zero		0


//--------------------- .nv.constant0.gluon_wgmma --------------------------
	.section	.nv.constant0.gluon_wgmma,"a",@progbits
	.sectionflags	@""
	.align	4
.nv.constant0.gluon_wgmma:
	.zero		608


//--------------------- SYMBOLS --------------------------

	.type		.nv.reservedSmem.offset0,@object
	.size		.nv.reservedSmem.offset0,0x4
